	.target	sm_80

	.elftype	@"ET_EXEC"


//--------------------- .note.nv.tkinfo           --------------------------
	.section	.note.nv.tkinfo,"",@"SHT_NOTE"
	.sectionflags	@"SHF_NOTE_NV_TKINFO"
	.tkinfo
        /*0018*/ 	.word	0x00000002
        /*0030*/ 	.string	""
        /*0030*/ 	.string	"ptxas"
        /*0030*/ 	.string	"Cuda compilation tools, release 13.0, V13.0.88"
        /*0030*/ 	.string	"Build cuda_13.0.r13.0/compiler.36424714_0"
        /*0030*/ 	.string	"-v  -suppress-debug-info  -lineinfo  -arch sm_80 "



//--------------------- .note.nv.cuinfo           --------------------------
	.section	.note.nv.cuinfo,"",@"SHT_NOTE"
	.sectionflags	@"SHF_NOTE_NV_CUINFO"
        /*0018*/ 	.short	0x0002
        /*001a*/ 	.short	0x0050
        /*001c*/ 	.short	0x0082
	.zero		2


//--------------------- .nv.info                  --------------------------
	.section	.nv.info,"",@"SHT_CUDA_INFO"
	.align	4


	//----- nvinfo : EIATTR_REGCOUNT
	.align		4
        /*0000*/ 	.byte	0x04, 0x2f
        /*0002*/ 	.short	(.L_2 - .L_1)
	.align		4
.L_1:
        /*0004*/ 	.word	index@(attn_fwd)
        /*0008*/ 	.word	0x00000040


	//----- nvinfo : EIATTR_FRAME_SIZE
	.align		4
.L_2:
        /*000c*/ 	.byte	0x04, 0x11
        /*000e*/ 	.short	(.L_4 - .L_3)
	.align		4
.L_3:
        /*0010*/ 	.word	index@(attn_fwd)
        /*0014*/ 	.word	0x00000000


	//----- nvinfo : EIATTR_MIN_STACK_SIZE
	.align		4
.L_4:
        /*0018*/ 	.byte	0x04, 0x12
        /*001a*/ 	.short	(.L_6 - .L_5)
	.align		4
.L_5:
        /*001c*/ 	.word	index@(attn_fwd)
        /*0020*/ 	.word	0x00000000
.L_6:


//--------------------- .nv.info.attn_fwd         --------------------------
	.section	.nv.info.attn_fwd,"",@"SHT_CUDA_INFO"
	.sectionflags	@""
	.align	4


	//----- nvinfo : EIATTR_CUDA_API_VERSION
	.align		4
        /*0000*/ 	.byte	0x04, 0x37
        /*0002*/ 	.short	(.L_8 - .L_7)
.L_7:
        /*0004*/ 	.word	0x00000082


	//----- nvinfo : EIATTR_SW2861232_WAR
	.align		4
.L_8:
        /*0008*/ 	.byte	0x01, 0x35
	.zero		2


	//----- nvinfo : EIATTR_PARAM_CBANK
	.align		4
        /*000c*/ 	.byte	0x04, 0x0a
        /*000e*/ 	.short	(.L_10 - .L_9)
	.align		4
.L_9:
        /*0010*/ 	.word	index@(.nv.constant0.attn_fwd)
        /*0014*/ 	.short	0x0160
        /*0016*/ 	.short	0x0088


	//----- nvinfo : EIATTR_CBANK_PARAM_SIZE
	.align		4
.L_10:
        /*0018*/ 	.byte	0x03, 0x19
        /*001a*/ 	.short	0x0088


	//----- nvinfo : EIATTR_KPARAM_INFO
	.align		4
        /*001c*/ 	.byte	0x04, 0x17
        /*001e*/ 	.short	(.L_12 - .L_11)
.L_11:
        /*0020*/ 	.word	0x00000000
        /*0024*/ 	.short	0x0019
        /*0026*/ 	.short	0x0080
        /*0028*/ 	.byte	0x00, 0xf4, 0x21, 0x00


	//----- nvinfo : EIATTR_KPARAM_INFO
	.align		4
.L_12:
        /*002c*/ 	.byte	0x04, 0x17
        /*002e*/ 	.short	(.L_14 - .L_13)
.L_13:
        /*0030*/ 	.word	0x00000000
        /*0034*/ 	.short	0x0018
        /*0036*/ 	.short	0x0078
        /*0038*/ 	.byte	0x00, 0xf4, 0x21, 0x00


	//----- nvinfo : EIATTR_KPARAM_INFO
	.align		4
.L_14:
        /*003c*/ 	.byte	0x04, 0x17
        /*003e*/ 	.short	(.L_16 - .L_15)
.L_15:
        /*0040*/ 	.word	0x00000000
        /*0044*/ 	.short	0x0017
        /*0046*/ 	.short	0x0070
        /*0048*/ 	.byte	0x00, 0xf0, 0x11, 0x00


	//----- nvinfo : EIATTR_KPARAM_INFO
	.align		4
.L_16:
        /*004c*/ 	.byte	0x04, 0x17
        /*004e*/ 	.short	(.L_18 - .L_17)
.L_17:
        /*0050*/ 	.word	0x00000000
        /*0054*/ 	.short	0x0016
        /*0056*/ 	.short	0x006c
        /*0058*/ 	.byte	0x00, 0xf0, 0x11, 0x00


	//----- nvinfo : EIATTR_KPARAM_INFO
	.align		4
.L_18:
        /*005c*/ 	.byte	0x04, 0x17
        /*005e*/ 	.short	(.L_20 - .L_19)
.L_19:
        /*0060*/ 	.word	0x00000000
        /*0064*/ 	.short	0x0015
        /*0066*/ 	.short	0x0068
        /*0068*/ 	.byte	0x00, 0xf0, 0x11, 0x00


	//----- nvinfo : EIATTR_KPARAM_INFO
	.align		4
.L_20:
        /*006c*/ 	.byte	0x04, 0x17
        /*006e*/ 	.short	(.L_22 - .L_21)
.L_21:
        /*0070*/ 	.word	0x00000000
        /*0074*/ 	.short	0x0014
        /*0076*/ 	.short	0x0064
        /*0078*/ 	.byte	0x00, 0xf0, 0x11, 0x00


	//----- nvinfo : EIATTR_KPARAM_INFO
	.align		4
.L_22:
        /*007c*/ 	.byte	0x04, 0x17
        /*007e*/ 	.short	(.L_24 - .L_23)
.L_23:
        /*0080*/ 	.word	0x00000000
        /*0084*/ 	.short	0x0013
        /*0086*/ 	.short	0x0060
        /*0088*/ 	.byte	0x00, 0xf0, 0x11, 0x00


	//----- nvinfo : EIATTR_KPARAM_INFO
	.align		4
.L_24:
        /*008c*/ 	.byte	0x04, 0x17
        /*008e*/ 	.short	(.L_26 - .L_25)
.L_25:
        /*0090*/ 	.word	0x00000000
        /*0094*/ 	.short	0x0012
        /*0096*/ 	.short	0x005c
        /*0098*/ 	.byte	0x00, 0xf0, 0x11, 0x00


	//----- nvinfo : EIATTR_KPARAM_INFO
	.align		4
.L_26:
        /*009c*/ 	.byte	0x04, 0x17
        /*009e*/ 	.short	(.L_28 - .L_27)
.L_27:
        /*00a0*/ 	.word	0x00000000
        /*00a4*/ 	.short	0x0011
        /*00a6*/ 	.short	0x0058
        /*00a8*/ 	.byte	0x00, 0xf0, 0x11, 0x00


	//----- nvinfo : EIATTR_KPARAM_INFO
	.align		4
.L_28:
        /*00ac*/ 	.byte	0x04, 0x17
        /*00ae*/ 	.short	(.L_30 - .L_29)
.L_29:
        /*00b0*/ 	.word	0x00000000
        /*00b4*/ 	.short	0x0010
        /*00b6*/ 	.short	0x0054
        /*00b8*/ 	.byte	0x00, 0xf0, 0x11, 0x00


	//----- nvinfo : EIATTR_KPARAM_INFO
	.align		4
.L_30:
        /*00bc*/ 	.byte	0x04, 0x17
        /*00be*/ 	.short	(.L_32 - .L_31)
.L_31:
        /*00c0*/ 	.word	0x00000000
        /*00c4*/ 	.short	0x000f
        /*00c6*/ 	.short	0x0050
        /*00c8*/ 	.byte	0x00, 0xf0, 0x11, 0x00


	//----- nvinfo : EIATTR_KPARAM_INFO
	.align		4
.L_32:
        /*00cc*/ 	.byte	0x04, 0x17
        /*00ce*/ 	.short	(.L_34 - .L_33)
.L_33:
        /*00d0*/ 	.word	0x00000000
        /*00d4*/ 	.short	0x000e
        /*00d6*/ 	.short	0x004c
        /*00d8*/ 	.byte	0x00, 0xf0, 0x11, 0x00


	//----- nvinfo : EIATTR_KPARAM_INFO
	.align		4
.L_34:
        /*00dc*/ 	.byte	0x04, 0x17
        /*00de*/ 	.short	(.L_36 - .L_35)
.L_35:
        /*00e0*/ 	.word	0x00000000
        /*00e4*/ 	.short	0x000d
        /*00e6*/ 	.short	0x0048
        /*00e8*/ 	.byte	0x00, 0xf0, 0x11, 0x00


	//----- nvinfo : EIATTR_KPARAM_INFO
	.align		4
.L_36:
        /*00ec*/ 	.byte	0x04, 0x17
        /*00ee*/ 	.short	(.L_38 - .L_37)
.L_37:
        /*00f0*/ 	.word	0x00000000
        /*00f4*/ 	.short	0x000c
        /*00f6*/ 	.short	0x0044
        /*00f8*/ 	.byte	0x00, 0xf0, 0x11, 0x00


	//----- nvinfo : EIATTR_KPARAM_INFO
	.align		4
.L_38:
        /*00fc*/ 	.byte	0x04, 0x17
        /*00fe*/ 	.short	(.L_40 - .L_39)
.L_39:
        /*0100*/ 	.word	0x00000000
        /*0104*/ 	.short	0x000b
        /*0106*/ 	.short	0x0040
        /*0108*/ 	.byte	0x00, 0xf0, 0x11, 0x00


	//----- nvinfo : EIATTR_KPARAM_INFO
	.align		4
.L_40:
        /*010c*/ 	.byte	0x04, 0x17
        /*010e*/ 	.short	(.L_42 - .L_41)
.L_41:
        /*0110*/ 	.word	0x00000000
        /*0114*/ 	.short	0x000a
        /*0116*/ 	.short	0x003c
        /*0118*/ 	.byte	0x00, 0xf0, 0x11, 0x00


	//----- nvinfo : EIATTR_KPARAM_INFO
	.align		4
.L_42:
        /*011c*/ 	.byte	0x04, 0x17
        /*011e*/ 	.short	(.L_44 - .L_43)
.L_43:
        /*0120*/ 	.word	0x00000000
        /*0124*/ 	.short	0x0009
        /*0126*/ 	.short	0x0038
        /*0128*/ 	.byte	0x00, 0xf0, 0x11, 0x00


	//----- nvinfo : EIATTR_KPARAM_INFO
	.align		4
.L_44:
        /*012c*/ 	.byte	0x04, 0x17
        /*012e*/ 	.short	(.L_46 - .L_45)
.L_45:
        /*0130*/ 	.word	0x00000000
        /*0134*/ 	.short	0x0008
        /*0136*/ 	.short	0x0034
        /*0138*/ 	.byte	0x00, 0xf0, 0x11, 0x00


	//----- nvinfo : EIATTR_KPARAM_INFO
	.align		4
.L_46:
        /*013c*/ 	.byte	0x04, 0x17
        /*013e*/ 	.short	(.L_48 - .L_47)
.L_47:
        /*0140*/ 	.word	0x00000000
        /*0144*/ 	.short	0x0007
        /*0146*/ 	.short	0x0030
        /*0148*/ 	.byte	0x00, 0xf0, 0x11, 0x00


	//----- nvinfo : EIATTR_KPARAM_INFO
	.align		4
.L_48:
        /*014c*/ 	.byte	0x04, 0x17
        /*014e*/ 	.short	(.L_50 - .L_49)
.L_49:
        /*0150*/ 	.word	0x00000000
        /*0154*/ 	.short	0x0006
        /*0156*/ 	.short	0x002c
        /*0158*/ 	.byte	0x00, 0xf0, 0x11, 0x00


	//----- nvinfo : EIATTR_KPARAM_INFO
	.align		4
.L_50:
        /*015c*/ 	.byte	0x04, 0x17
        /*015e*/ 	.short	(.L_52 - .L_51)
.L_51:
        /*0160*/ 	.word	0x00000000
        /*0164*/ 	.short	0x0005
        /*0166*/ 	.short	0x0028
        /*0168*/ 	.byte	0x00, 0xf0, 0x11, 0x00


	//----- nvinfo : EIATTR_KPARAM_INFO
	.align		4
.L_52:
        /*016c*/ 	.byte	0x04, 0x17
        /*016e*/ 	.short	(.L_54 - .L_53)
.L_53:
        /*0170*/ 	.word	0x00000000
        /*0174*/ 	.short	0x0004
        /*0176*/ 	.short	0x0020
        /*0178*/ 	.byte	0x00, 0xf4, 0x21, 0x00


	//----- nvinfo : EIATTR_KPARAM_INFO
	.align		4
.L_54:
        /*017c*/ 	.byte	0x04, 0x17
        /*017e*/ 	.short	(.L_56 - .L_55)
.L_55:
        /*0180*/ 	.word	0x00000000
        /*0184*/ 	.short	0x0003
        /*0186*/ 	.short	0x0018
        /*0188*/ 	.byte	0x00, 0xf4, 0x21, 0x00


	//----- nvinfo : EIATTR_KPARAM_INFO
	.align		4
.L_56:
        /*018c*/ 	.byte	0x04, 0x17
        /*018e*/ 	.short	(.L_58 - .L_57)
.L_57:
        /*0190*/ 	.word	0x00000000
        /*0194*/ 	.short	0x0002
        /*0196*/ 	.short	0x0010
        /*0198*/ 	.byte	0x00, 0xf4, 0x21, 0x00


	//----- nvinfo : EIATTR_KPARAM_INFO
	.align		4
.L_58:
        /*019c*/ 	.byte	0x04, 0x17
        /*019e*/ 	.short	(.L_60 - .L_59)
.L_59:
        /*01a0*/ 	.word	0x00000000
        /*01a4*/ 	.short	0x0001
        /*01a6*/ 	.short	0x0008
        /*01a8*/ 	.byte	0x00, 0xf4, 0x21, 0x00


	//----- nvinfo : EIATTR_KPARAM_INFO
	.align		4
.L_60:
        /*01ac*/ 	.byte	0x04, 0x17
        /*01ae*/ 	.short	(.L_62 - .L_61)
.L_61:
        /*01b0*/ 	.word	0x00000000
        /*01b4*/ 	.short	0x0000
        /*01b6*/ 	.short	0x0000
        /*01b8*/ 	.byte	0x00, 0xf4, 0x21, 0x00


	//----- nvinfo : EIATTR_MAXREG_COUNT
	.align		4
.L_62:
        /*01bc*/ 	.byte	0x03, 0x1b
        /*01be*/ 	.short	0x00ff


	//----- nvinfo : EIATTR_NUM_BARRIERS
	.align		4
        /*01c0*/ 	.byte	0x02, 0x4c
        /*01c2*/ 	.byte	0x01
	.zero		1


	//----- nvinfo : EIATTR_MERCURY_ISA_VERSION
	.align		4
        /*01c4*/ 	.byte	0x03, 0x5f
        /*01c6*/ 	.short	0x0000


	//----- nvinfo : EIATTR_COOP_GROUP_MASK_REGIDS
	.align		4
        /*01c8*/ 	.byte	0x04, 0x29
        /*01ca*/ 	.short	(.L_64 - .L_63)


	//   ....[0]....
.L_63:
        /*01cc*/ 	.word	0xffffffff


	//   ....[1]....
        /*01d0*/ 	.word	0xffffffff


	//   ....[2]....
        /*01d4*/ 	.word	0xffffffff


	//   ....[3]....
        /*01d8*/ 	.word	0xffffffff


	//   ....[4]....
        /*01dc*/ 	.word	0xffffffff


	//   ....[5]....
        /*01e0*/ 	.word	0xffffffff


	//   ....[6]....
        /*01e4*/ 	.word	0xffffffff


	//   ....[7]....
        /*01e8*/ 	.word	0xffffffff


	//----- nvinfo : EIATTR_COOP_GROUP_INSTR_OFFSETS
	.align		4
.L_64:
        /*01ec*/ 	.byte	0x04, 0x28
        /*01ee*/ 	.short	(.L_66 - .L_65)


	//   ....[0]....
.L_65:
        /*01f0*/ 	.word	0x00000dc0


	//   ....[1]....
        /*01f4*/ 	.word	0x00000e60


	//   ....[2]....
        /*01f8*/ 	.word	0x00000e80


	//   ....[3]....
        /*01fc*/ 	.word	0x00000ea0


	//   ....[4]....
        /*0200*/ 	.word	0x00001190


	//   ....[5]....
        /*0204*/ 	.word	0x000011c0


	//   ....[6]....
        /*0208*/ 	.word	0x00001320


	//   ....[7]....
        /*020c*/ 	.word	0x00001330


	//----- nvinfo : EIATTR_EXIT_INSTR_OFFSETS
	.align		4
.L_66:
        /*0210*/ 	.byte	0x04, 0x1c
        /*0212*/ 	.short	(.L_68 - .L_67)


	//   ....[0]....
.L_67:
        /*0214*/ 	.word	0x00002180


	//   ....[1]....
        /*0218*/ 	.word	0x00002220


	//----- nvinfo : EIATTR_REQNTID
	.align		4
.L_68:
        /*021c*/ 	.byte	0x04, 0x10
        /*021e*/ 	.short	(.L_70 - .L_69)
.L_69:
        /*0220*/ 	.word	0x00000100
        /*0224*/ 	.word	0x00000001
        /*0228*/ 	.word	0x00000001
.L_70:


//--------------------- .nv.callgraph             --------------------------
	.section	.nv.callgraph,"",@"SHT_CUDA_CALLGRAPH"
	.align	4
	.sectionentsize	8
	.align		4
        /*0000*/ 	.word	0x00000000
	.align		4
        /*0004*/ 	.word	0xffffffff
	.align		4
        /*0008*/ 	.word	0x00000000
	.align		4
        /*000c*/ 	.word	0xfffffffe
	.align		4
        /*0010*/ 	.word	0x00000000
	.align		4
        /*0014*/ 	.word	0xfffffffd
	.align		4
        /*0018*/ 	.word	0x00000000
	.align		4
        /*001c*/ 	.word	0xfffffffc


//--------------------- .nv.rel.action            --------------------------
	.section	.nv.rel.action,"",@"SHT_CUDA_RELOCINFO"
	.align	8
	.sectionentsize	8
        /*0000*/ 	.byte	0x73, 0x00, 0x00, 0x00, 0x00, 0x00, 0x00, 0x00, 0x00, 0x00, 0x00, 0x11, 0x25, 0x00, 0x05, 0x36


//--------------------- .nv.constant4             --------------------------
	.section	.nv.constant4,"a",@progbits
	.align	8
	.align		8
.nv.constant4:
        /*0000*/ 	.dword	_$_str


//--------------------- .nv.constant0.attn_fwd    --------------------------
	.section	.nv.constant0.attn_fwd,"a",@progbits
	.sectionflags	@""
	.align	4
.nv.constant0.attn_fwd:
	.zero		488


//--------------------- .text.attn_fwd            --------------------------
	.section	.text.attn_fwd,"ax",@progbits
	.sectioninfo	@"SHI_REGISTERS=64"
	.align	128
        .global         attn_fwd
        .type           attn_fwd,@function
        .size           attn_fwd,(.L_x_3 - attn_fwd)
        .other          attn_fwd,@"STO_CUDA_ENTRY STV_DEFAULT"
attn_fwd:
.text.attn_fwd:
[----:B------:R-:W-:Y:S02]  /*0000*/  IMAD.MOV.U32 R1, RZ, RZ, c[0x0][0x28] ;  /* 0x00000a00ff017624 */ /* 0x000fe400078e00ff */
[----:B------:R-:W0:Y:S01]  /*0010*/  S2R R4, SR_CTAID.X ;  /* 0x0000000000047919 */ /* 0x000e220000002500 */
[----:B------:R-:W-:Y:S01]  /*0020*/  MOV R15, c[0x0][0x198] ;  /* 0x00006600000f7a02 */ /* 0x000fe20000000f00 */
[----:B------:R-:W-:Y:S02]  /*0030*/  ULDC.64 UR6, c[0x0][0x118] ;  /* 0x0000460000067ab9 */ /* 0x000fe40000000a00 */
[----:B------:R-:W1:Y:S04]  /*0040*/  S2R R57, SR_TID.X ;  /* 0x0000000000397919 */ /* 0x000e680000002100 */
[----:B------:R-:W2:Y:S01]  /*0050*/  S2R R29, SR_CTAID.Y ;  /* 0x00000000001d7919 */ /* 0x000ea20000002600 */
[----:B0-----:R-:W-:Y:S01]  /*0060*/  IMAD.SHL.U32 R4, R4, 0x40, RZ ;  /* 0x0000004004047824 */ /* 0x001fe200078e00ff */
[----:B-1----:R-:W-:-:S04]  /*0070*/  SHF.R.U32.HI R60, RZ, 0x6, R57 ;  /* 0x00000006ff3c7819 */ /* 0x002fc80000011639 */
[----:B------:R-:W-:Y:S02]  /*0080*/  LOP3.LUT R53, R4, 0x3f, R57, 0xf8, !PT ;  /* 0x0000003f04357812 */ /* 0x000fe400078ef839 */
[----:B------:R-:W-:Y:S01]  /*0090*/  SGXT.U32 R60, R60, 0x2 ;  /* 0x000000023c3c781a */ /* 0x000fe20000000000 */
[----:B--2---:R-:W-:Y:S02]  /*00a0*/  IMAD R0, R29, c[0x0][0x190], RZ ;  /* 0x000064001d007a24 */ /* 0x004fe400078e02ff */
[----:B------:R-:W-:Y:S02]  /*00b0*/  IMAD R3, R53, c[0x0][0x194], RZ ;  /* 0x0000650035037a24 */ /* 0x000fe400078e02ff */
[----:B------:R-:W-:Y:S02]  /*00c0*/  IMAD R6, R60, c[0x0][0x198], RZ ;  /* 0x000066003c067a24 */ /* 0x000fe400078e02ff */
[C---:B------:R-:W-:Y:S02]  /*00d0*/  IMAD.SHL.U32 R2, R0.reuse, 0x2, RZ ;  /* 0x0000000200027824 */ /* 0x040fe400078e00ff */
[----:B------:R-:W-:Y:S01]  /*00e0*/  IMAD.SHL.U32 R5, R3, 0x2, RZ ;  /* 0x0000000203057824 */ /* 0x000fe200078e00ff */
[----:B------:R-:W-:Y:S01]  /*00f0*/  LEA R7, R15, R6, 0x2 ;  /* 0x000000060f077211 */ /* 0x000fe200078e10ff */
[----:B------:R-:W-:-:S03]  /*0100*/  IMAD.HI R0, R0, 0x2, RZ ;  /* 0x0000000200007827 */ /* 0x000fc600078e02ff */
[----:B------:R-:W-:Y:S01]  /*0110*/  IADD3 R18, P0, P1, R5, c[0x0][0x160], R2 ;  /* 0x0000580005127a10 */ /* 0x000fe2000791e002 */
[----:B------:R-:W-:-:S04]  /*0120*/  IMAD.HI R3, R3, 0x2, RZ ;  /* 0x0000000203037827 */ /* 0x000fc800078e02ff */
[----:B------:R-:W-:Y:S01]  /*0130*/  IMAD R5, R15, 0x4, R7 ;  /* 0x000000040f057824 */ /* 0x000fe200078e0207 */
[----:B------:R-:W-:Y:S02]  /*0140*/  IADD3.X R20, R3, c[0x0][0x164], R0, P0, P1 ;  /* 0x0000590003147a10 */ /* 0x000fe400007e2400 */
[CC--:B------:R-:W-:Y:S01]  /*0150*/  LEA R2, P0, R6.reuse, R18.reuse, 0x1 ;  /* 0x0000001206027211 */ /* 0x0c0fe200078008ff */
[----:B------:R-:W-:Y:S01]  /*0160*/  IMAD R0, R15, 0x4, R5 ;  /* 0x000000040f007824 */ /* 0x000fe200078e0205 */
[C---:B------:R-:W-:Y:S02]  /*0170*/  LEA R8, P1, R5.reuse, R18, 0x1 ;  /* 0x0000001205087211 */ /* 0x040fe400078208ff */
[-C--:B------:R-:W-:Y:S02]  /*0180*/  LEA.HI.X.SX32 R3, R6, R20.reuse, 0x1, P0 ;  /* 0x0000001406037211 */ /* 0x080fe400000f0eff */
[----:B------:R-:W-:Y:S02]  /*0190*/  LEA.HI.X.SX32 R9, R5, R20, 0x1, P1 ;  /* 0x0000001405097211 */ /* 0x000fe400008f0eff */
[----:B------:R-:W-:Y:S01]  /*01a0*/  LEA R6, P0, R7, R18, 0x1 ;  /* 0x0000001207067211 */ /* 0x000fe200078008ff */
[----:B------:R0:W2:Y:S01]  /*01b0*/  LDG.E.U16 R17, [R2.64] ;  /* 0x0000000602117981 */ /* 0x0000a2000c1e1500 */
[----:B------:R-:W-:-:S02]  /*01c0*/  LEA R5, R15, R0, 0x2 ;  /* 0x000000000f057211 */ /* 0x000fc400078e10ff */
[----:B------:R-:W-:Y:S01]  /*01d0*/  LEA.HI.X.SX32 R7, R7, R20, 0x1, P0 ;  /* 0x0000001407077211 */ /* 0x000fe200000f0eff */
[----:B------:R1:W3:Y:S01]  /*01e0*/  LDG.E.U16 R19, [R8.64] ;  /* 0x0000000608137981 */ /* 0x0002e2000c1e1500 */
[----:B------:R-:W-:Y:S01]  /*01f0*/  LEA R10, P0, R0, R18, 0x1 ;  /* 0x00000012000a7211 */ /* 0x000fe200078008ff */
[----:B------:R-:W-:-:S03]  /*0200*/  IMAD R16, R15, 0x4, R5 ;  /* 0x000000040f107824 */ /* 0x000fc600078e0205 */
[----:B------:R-:W-:Y:S01]  /*0210*/  LEA.HI.X.SX32 R11, R0, R20, 0x1, P0 ;  /* 0x00000014000b7211 */ /* 0x000fe200000f0eff */
[----:B------:R4:W5:Y:S01]  /*0220*/  LDG.E.U16 R7, [R6.64] ;  /* 0x0000000606077981 */ /* 0x000962000c1e1500 */
[----:B------:R-:W-:Y:S02]  /*0230*/  LEA R12, P0, R5, R18, 0x1 ;  /* 0x00000012050c7211 */ /* 0x000fe400078008ff */
[----:B------:R-:W-:Y:S01]  /*0240*/  LEA R0, R15, R16, 0x2 ;  /* 0x000000100f007211 */ /* 0x000fe200078e10ff */
[----:B------:R4:W5:Y:S01]  /*0250*/  LDG.E.U16 R10, [R10.64] ;  /* 0x000000060a0a7981 */ /* 0x000962000c1e1500 */
[----:B------:R-:W-:Y:S02]  /*0260*/  LEA.HI.X.SX32 R13, R5, R20, 0x1, P0 ;  /* 0x00000014050d7211 */ /* 0x000fe400000f0eff */
[-C--:B------:R-:W-:Y:S01]  /*0270*/  LEA R14, P1, R0, R18.reuse, 0x1 ;  /* 0x00000012000e7211 */ /* 0x080fe200078208ff */
[----:B------:R-:W-:Y:S01]  /*0280*/  IMAD R5, R15, 0x4, R0 ;  /* 0x000000040f057824 */ /* 0x000fe200078e0200 */
[----:B0-----:R-:W-:-:S02]  /*0290*/  LEA R2, P0, R16, R18, 0x1 ;  /* 0x0000001210027211 */ /* 0x001fc400078008ff */
[----:B------:R-:W-:Y:S01]  /*02a0*/  LEA.HI.X.SX32 R15, R0, R20, 0x1, P1 ;  /* 0x00000014000f7211 */ /* 0x000fe200008f0eff */
[----:B------:R-:W5:Y:S01]  /*02b0*/  LDG.E.U16 R13, [R12.64] ;  /* 0x000000060c0d7981 */ /* 0x000f62000c1e1500 */
[C---:B-1----:R-:W-:Y:S02]  /*02c0*/  LEA R8, P1, R5.reuse, R18, 0x1 ;  /* 0x0000001205087211 */ /* 0x042fe400078208ff */
[-C--:B------:R-:W-:Y:S02]  /*02d0*/  LEA.HI.X.SX32 R3, R16, R20.reuse, 0x1, P0 ;  /* 0x0000001410037211 */ /* 0x080fe400000f0eff */
[----:B------:R-:W-:Y:S01]  /*02e0*/  LEA.HI.X.SX32 R9, R5, R20, 0x1, P1 ;  /* 0x0000001405097211 */ /* 0x000fe200008f0eff */
[----:B------:R-:W5:Y:S04]  /*02f0*/  LDG.E.U16 R15, [R14.64] ;  /* 0x000000060e0f7981 */ /* 0x000f68000c1e1500 */
[----:B------:R0:W5:Y:S04]  /*0300*/  LDG.E.U16 R2, [R2.64] ;  /* 0x0000000602027981 */ /* 0x000168000c1e1500 */
[----:B------:R1:W5:Y:S01]  /*0310*/  LDG.E.U16 R5, [R8.64] ;  /* 0x0000000608057981 */ /* 0x000362000c1e1500 */
[----:B------:R-:W-:-:S02]  /*0320*/  IADD3 R58, R4, 0x40, RZ ;  /* 0x00000040043a7810 */ /* 0x000fc40007ffe0ff */
[C---:B------:R-:W-:Y:S02]  /*0330*/  LOP3.LUT R21, R57.reuse, 0xc0, RZ, 0xc0, !PT ;  /* 0x000000c039157812 */ /* 0x040fe400078ec0ff */
[----:B------:R-:W-:Y:S02]  /*0340*/  ISETP.GE.AND P0, PT, R58, 0x1, PT ;  /* 0x000000013a00780c */ /* 0x000fe40003f06270 */
[----:B------:R-:W-:Y:S02]  /*0350*/  SHF.L.U32 R28, R57, 0x1, RZ ;  /* 0x00000001391c7819 */ /* 0x000fe400000006ff */
[----:B------:R-:W-:-:S04]  /*0360*/  SHF.R.U32.HI R0, RZ, 0x2, R21 ;  /* 0x00000002ff007819 */ /* 0x000fc80000011615 */
[----:B------:R-:W-:Y:S02]  /*0370*/  LOP3.LUT R0, R0, 0x1fe, R28, 0x78, !PT ;  /* 0x000001fe00007812 */ /* 0x000fe400078e781c */
[----:B------:R-:W-:Y:S02]  /*0380*/  SHF.R.S32.HI R61, RZ, 0x2, R57 ;  /* 0x00000002ff3d7819 */ /* 0x000fe40000011439 */
[----:B----4-:R-:W-:Y:S01]  /*0390*/  LOP3.LUT R11, R0, 0x40, RZ, 0x3c, !PT ;  /* 0x00000040000b7812 */ /* 0x010fe200078e3cff */
[----:B------:R-:W-:Y:S01]  /*03a0*/  IMAD.MOV.U32 R36, RZ, RZ, -0x800000 ;  /* 0xff800000ff247424 */ /* 0x000fe200078e00ff */
[----:B0-----:R-:W-:Y:S01]  /*03b0*/  MOV R3, 0x3f800000 ;  /* 0x3f80000000037802 */ /* 0x001fe20000000f00 */
[----:B------:R-:W-:Y:S01]  /*03c0*/  IMAD.MOV.U32 R6, RZ, RZ, 0x3f800000 ;  /* 0x3f800000ff067424 */ /* 0x000fe200078e00ff */
[----:B------:R-:W-:Y:S01]  /*03d0*/  MOV R37, 0xff800000 ;  /* 0xff80000000257802 */ /* 0x000fe20000000f00 */
[----:B------:R-:W-:Y:S01]  /*03e0*/  CS2R R24, SRZ ;  /* 0x0000000000187805 */ /* 0x000fe2000001ff00 */
[----:B------:R-:W-:Y:S01]  /*03f0*/  CS2R R26, SRZ ;  /* 0x00000000001a7805 */ /* 0x000fe2000001ff00 */
[----:B-1----:R-:W-:Y:S01]  /*0400*/  CS2R R8, SRZ ;  /* 0x0000000000087805 */ /* 0x002fe2000001ff00 */
[----:B------:R-:W-:Y:S01]  /*0410*/  CS2R R20, SRZ ;  /* 0x0000000000147805 */ /* 0x000fe2000001ff00 */
[----:B------:R-:W-:Y:S01]  /*0420*/  CS2R R22, SRZ ;  /* 0x0000000000167805 */ /* 0x000fe2000001ff00 */
[C---:B------:R-:W-:Y:S01]  /*0430*/  LOP3.LUT R59, R57.reuse, 0x3, RZ, 0xc0, !PT ;  /* 0x00000003393b7812 */ /* 0x040fe200078ec0ff */
[----:B------:R-:W-:Y:S01]  /*0440*/  IMAD.SHL.U32 R16, R57, 0x8, RZ ;  /* 0x0000000839107824 */ /* 0x000fe200078e00ff */
[----:B------:R-:W-:Y:S01]  /*0450*/  SGXT R61, R61, 0x1 ;  /* 0x000000013d3d781a */ /* 0x000fe20000000200 */
[----:B--2---:R-:W-:Y:S04]  /*0460*/  STS.U16 [R0], R17 ;  /* 0x0000001100007388 */ /* 0x004fe80000000400 */
[----:B---3--:R-:W-:Y:S04]  /*0470*/  STS.U16 [R0+0x400], R19 ;  /* 0x0004001300007388 */ /* 0x008fe80000000400 */
[----:B-----5:R0:W-:Y:S04]  /*0480*/  STS.U16 [R0+0x800], R13 ;  /* 0x0008000d00007388 */ /* 0x0201e80000000400 */
[----:B------:R1:W-:Y:S04]  /*0490*/  STS.U16 [R0+0xc00], R15 ;  /* 0x000c000f00007388 */ /* 0x0003e80000000400 */
[----:B------:R-:W-:Y:S01]  /*04a0*/  STS.U16 [R11+0x200], R7 ;  /* 0x000200070b007388 */ /* 0x000fe20000000400 */
[----:B0-----:R-:W-:-:S03]  /*04b0*/  CS2R R12, SRZ ;  /* 0x00000000000c7805 */ /* 0x001fc6000001ff00 */
[----:B------:R-:W-:Y:S01]  /*04c0*/  STS.U16 [R11+0x600], R10 ;  /* 0x0006000a0b007388 */ /* 0x000fe20000000400 */
[----:B-1----:R-:W-:-:S03]  /*04d0*/  CS2R R14, SRZ ;  /* 0x00000000000e7805 */ /* 0x002fc6000001ff00 */
[----:B------:R-:W-:Y:S04]  /*04e0*/  STS.U16 [R11+0xa00], R2 ;  /* 0x000a00020b007388 */ /* 0x000fe80000000400 */
[----:B------:R0:W-:Y:S02]  /*04f0*/  STS.U16 [R11+0xe00], R5 ;  /* 0x000e00050b007388 */ /* 0x0001e40000000400 */
[----:B0-----:R-:W-:Y:S01]  /*0500*/  CS2R R10, SRZ ;  /* 0x00000000000a7805 */ /* 0x001fe2000001ff00 */
[----:B------:R-:W-:Y:S05]  /*0510*/  @!P0 BRA `(.L_x_0) ;  /* 0x00000f0000008947 */ /* 0x000fea0003800000 */
[C---:B------:R-:W-:Y:S01]  /*0520*/  LOP3.LUT R2, R57.reuse, 0x60, RZ, 0xc0, !PT ;  /* 0x0000006039027812 */ /* 0x040fe200078ec0ff */
[----:B------:R-:W-:Y:S01]  /*0530*/  CS2R R24, SRZ ;  /* 0x0000000000187805 */ /* 0x000fe2000001ff00 */
[--C-:B------:R-:W-:Y:S01]  /*0540*/  SHF.R.U32.HI R5, RZ, 0x2, R57.reuse ;  /* 0x00000002ff057819 */ /* 0x100fe20000011639 */
[----:B------:R-:W-:Y:S01]  /*0550*/  CS2R R26, SRZ ;  /* 0x00000000001a7805 */ /* 0x000fe2000001ff00 */
[----:B------:R-:W-:Y:S01]  /*0560*/  LOP3.LUT R51, R57, 0x7, RZ, 0xc0, !PT ;  /* 0x0000000739337812 */ /* 0x000fe200078ec0ff */
[----:B------:R-:W-:Y:S01]  /*0570*/  CS2R R20, SRZ ;  /* 0x0000000000147805 */ /* 0x000fe2000001ff00 */
[----:B------:R-:W-:Y:S01]  /*0580*/  LOP3.LUT R6, R28, 0x10, RZ, 0xc0, !PT ;  /* 0x000000101c067812 */ /* 0x000fe200078ec0ff */
[----:B------:R-:W-:Y:S01]  /*0590*/  CS2R R22, SRZ ;  /* 0x0000000000167805 */ /* 0x000fe2000001ff00 */
[----:B------:R-:W-:Y:S01]  /*05a0*/  SHF.R.U32.HI R3, RZ, 0x1, R2 ;  /* 0x00000001ff037819 */ /* 0x000fe20000011602 */
[----:B------:R-:W-:Y:S01]  /*05b0*/  UMOV UR4, URZ ;  /* 0x0000003f00047c82 */ /* 0x000fe20008000000 */
[----:B------:R-:W-:Y:S01]  /*05c0*/  SGXT.U32 R2, R5, 0x3 ;  /* 0x000000030502781a */ /* 0x000fe20000000000 */
[----:B------:R-:W-:Y:S01]  /*05d0*/  IMAD R5, R51, 0x90, RZ ;  /* 0x0000009033057824 */ /* 0x000fe200078e02ff */
[----:B------:R-:W-:Y:S01]  /*05e0*/  LOP3.LUT R6, R6, 0x60, R57, 0xf8, !PT ;  /* 0x0000006006067812 */ /* 0x000fe200078ef839 */
[----:B------:R-:W-:Y:S01]  /*05f0*/  UMOV UR5, URZ ;  /* 0x0000003f00057c82 */ /* 0x000fe20008000000 */
[----:B------:R-:W-:-:S02]  /*0600*/  LOP3.LUT R8, R16, 0x30, RZ, 0xc0, !PT ;  /* 0x0000003010087812 */ /* 0x000fc400078ec0ff */
[----:B------:R-:W-:Y:S02]  /*0610*/  LOP3.LUT R13, R5, R6, RZ, 0x3c, !PT ;  /* 0x00000006050d7212 */ /* 0x000fe400078e3cff */
[----:B------:R-:W-:Y:S02]  /*0620*/  LOP3.LUT R5, R57, 0x1f, RZ, 0xc0, !PT ;  /* 0x0000001f39057812 */ /* 0x000fe400078ec0ff */
[----:B------:R-:W-:Y:S01]  /*0630*/  LOP3.LUT R4, R4, R3, R2, 0xfe, !PT ;  /* 0x0000000304047212 */ /* 0x000fe200078efe02 */
[----:B------:R-:W-:Y:S01]  /*0640*/  IMAD R2, R29, c[0x0][0x1a0], RZ ;  /* 0x000068001d027a24 */ /* 0x000fe200078e02ff */
[----:B------:R-:W-:Y:S01]  /*0650*/  LOP3.LUT R7, R57, 0xf, RZ, 0xc0, !PT ;  /* 0x0000000f39077812 */ /* 0x000fe200078ec0ff */
[----:B------:R-:W-:Y:S01]  /*0660*/  IMAD R6, R5, c[0x0][0x1a8], RZ ;  /* 0x00006a0005067a24 */ /* 0x000fe200078e02ff */
[----:B------:R-:W-:Y:S01]  /*0670*/  LEA R51, R51, R8, 0x6 ;  /* 0x0000000833337211 */ /* 0x000fe200078e30ff */
[----:B------:R-:W-:Y:S01]  /*0680*/  IMAD R3, R29, c[0x0][0x1b0], RZ ;  /* 0x00006c001d037a24 */ /* 0x000fe200078e02ff */
[----:B------:R-:W-:Y:S01]  /*0690*/  LOP3.LUT R10, R61, 0x90, RZ, 0xc0, !PT ;  /* 0x000000903d0a7812 */ /* 0x000fe200078ec0ff */
[----:B------:R-:W-:Y:S01]  /*06a0*/  IMAD R9, R7, c[0x0][0x1b4], RZ ;  /* 0x00006d0007097a24 */ /* 0x000fe200078e02ff */
[----:B------:R-:W-:Y:S01]  /*06b0*/  LOP3.LUT R11, R57, 0x10, RZ, 0xc0, !PT ;  /* 0x00000010390b7812 */ /* 0x000fe200078ec0ff */
[----:B------:R-:W-:Y:S01]  /*06c0*/  IMAD.SHL.U32 R5, R2, 0x2, RZ ;  /* 0x0000000202057824 */ /* 0x000fe200078e00ff */
[----:B------:R-:W-:Y:S01]  /*06d0*/  LEA R12, R59, R10, 0x5 ;  /* 0x0000000a3b0c7211 */ /* 0x000fe200078e28ff */
[----:B------:R-:W-:Y:S01]  /*06e0*/  IMAD.SHL.U32 R8, R6, 0x2, RZ ;  /* 0x0000000206087824 */ /* 0x000fe200078e00ff */
[----:B------:R-:W-:Y:S01]  /*06f0*/  SHF.L.U32 R10, R9, 0x1, RZ ;  /* 0x00000001090a7819 */ /* 0x000fe200000006ff */
[----:B------:R-:W-:Y:S01]  /*0700*/  IMAD.SHL.U32 R7, R3, 0x2, RZ ;  /* 0x0000000203077824 */ /* 0x000fe200078e00ff */
[----:B------:R-:W-:Y:S01]  /*0710*/  SHF.L.U32 R52, R11, 0x6, RZ ;  /* 0x000000060b347819 */ /* 0x000fe200000006ff */
[----:B------:R-:W-:Y:S01]  /*0720*/  IMAD.HI R3, R3, 0x2, RZ ;  /* 0x0000000203037827 */ /* 0x000fe200078e02ff */
[----:B------:R-:W-:-:S02]  /*0730*/  IADD3 R48, P0, P1, R8, c[0x0][0x168], R5 ;  /* 0x00005a0008307a10 */ /* 0x000fc4000791e005 */
[----:B------:R-:W-:Y:S01]  /*0740*/  SHF.R.U32.HI R8, RZ, 0x4, R57 ;  /* 0x00000004ff087819 */ /* 0x000fe20000011639 */
[----:B------:R-:W-:Y:S01]  /*0750*/  IMAD.HI R5, R2, 0x2, RZ ;  /* 0x0000000202057827 */ /* 0x000fe200078e02ff */
[----:B------:R-:W-:Y:S02]  /*0760*/  IADD3 R10, P2, P3, R10, c[0x0][0x170], R7 ;  /* 0x00005c000a0a7a10 */ /* 0x000fe40007b5e007 */
[----:B------:R-:W-:Y:S01]  /*0770*/  SHF.R.U32.HI R7, RZ, 0x5, R57 ;  /* 0x00000005ff077819 */ /* 0x000fe20000011639 */
[----:B------:R-:W-:Y:S01]  /*0780*/  IMAD R45, R11, -0x30, R52 ;  /* 0xffffffd00b2d7824 */ /* 0x000fe200078e0234 */
[----:B------:R-:W-:Y:S01]  /*0790*/  SGXT.U32 R2, R8, 0x4 ;  /* 0x000000040802781a */ /* 0x000fe20000000000 */
[----:B------:R-:W-:Y:S01]  /*07a0*/  IMAD.HI R8, R9, 0x2, RZ ;  /* 0x0000000209087827 */ /* 0x000fe200078e02ff */
[----:B------:R-:W-:Y:S02]  /*07b0*/  LOP3.LUT R12, R12, 0x10, R28, 0x78, !PT ;  /* 0x000000100c0c7812 */ /* 0x000fe400078e781c */
[----:B------:R-:W-:Y:S01]  /*07c0*/  SGXT.U32 R7, R7, 0x3 ;  /* 0x000000030707781a */ /* 0x000fe20000000000 */
[----:B------:R-:W-:Y:S01]  /*07d0*/  IMAD R9, R2, c[0x0][0x1b8], RZ ;  /* 0x00006e0002097a24 */ /* 0x000fe200078e02ff */
[----:B------:R-:W-:Y:S01]  /*07e0*/  MOV R14, c[0x0][0x1b8] ;  /* 0x00006e00000e7a02 */ /* 0x000fe20000000f00 */
[----:B------:R-:W-:Y:S01]  /*07f0*/  IMAD.HI R6, R6, 0x2, RZ ;  /* 0x0000000206067827 */ /* 0x000fe200078e02ff */
[----:B------:R-:W-:-:S02]  /*0800*/  IADD3 R45, R12, R45, RZ ;  /* 0x0000002d0c2d7210 */ /* 0x000fc40007ffe0ff */
[----:B------:R-:W-:Y:S01]  /*0810*/  IADD3.X R8, R8, c[0x0][0x174], R3, P2, P3 ;  /* 0x00005d0008087a10 */ /* 0x000fe200017e6403 */
[----:B------:R-:W-:Y:S01]  /*0820*/  IMAD.MOV.U32 R12, RZ, RZ, c[0x0][0x1a4] ;  /* 0x00006900ff0c7624 */ /* 0x000fe200078e00ff */
[----:B------:R-:W-:Y:S01]  /*0830*/  LEA R3, R14, R9, 0x4 ;  /* 0x000000090e037211 */ /* 0x000fe200078e20ff */
[----:B------:R-:W-:Y:S01]  /*0840*/  IMAD R7, R7, c[0x0][0x1a4], RZ ;  /* 0x0000690007077a24 */ /* 0x000fe200078e02ff */
[----:B------:R-:W-:Y:S01]  /*0850*/  SHF.R.S32.HI R14, RZ, 0x6, R57 ;  /* 0x00000006ff0e7819 */ /* 0x000fe20000011439 */
[----:B------:R-:W-:Y:S01]  /*0860*/  IMAD.IADD R52, R52, 0x1, R13 ;  /* 0x0000000134347824 */ /* 0x000fe200078e020d */
[----:B------:R-:W-:Y:S01]  /*0870*/  IADD3.X R5, R6, c[0x0][0x16c], R5, P0, P1 ;  /* 0x00005b0006057a10 */ /* 0x000fe200007e2405 */
[----:B------:R-:W-:Y:S01]  /*0880*/  IMAD R2, R12, 0x8, R7 ;  /* 0x000000080c027824 */ /* 0x000fe200078e0207 */
[----:B------:R-:W-:Y:S01]  /*0890*/  SGXT R14, R14, 0x1 ;  /* 0x000000010e0e781a */ /* 0x000fe20000000200 */
[----:B------:R-:W-:Y:S01]  /*08a0*/  CS2R R12, SRZ ;  /* 0x00000000000c7805 */ /* 0x000fe2000001ff00 */
[----:B------:R-:W-:-:S02]  /*08b0*/  LEA R54, P0, R7, R48, 0x1 ;  /* 0x0000003007367211 */ /* 0x000fc400078008ff */
[----:B------:R-:W-:Y:S02]  /*08c0*/  LEA R48, P1, R2, R48, 0x1 ;  /* 0x0000003002307211 */ /* 0x000fe400078208ff */
[-C--:B------:R-:W-:Y:S02]  /*08d0*/  LEA R46, P2, R9, R10.reuse, 0x1 ;  /* 0x0000000a092e7211 */ /* 0x080fe400078408ff */
[----:B------:R-:W-:Y:S02]  /*08e0*/  LEA R40, P3, R3, R10, 0x1 ;  /* 0x0000000a03287211 */ /* 0x000fe400078608ff */
[----:B------:R-:W-:Y:S01]  /*08f0*/  LOP3.LUT R50, R14, 0x90, RZ, 0xc0, !PT ;  /* 0x000000900e327812 */ /* 0x000fe200078ec0ff */
[----:B------:R-:W-:Y:S01]  /*0900*/  CS2R R10, SRZ ;  /* 0x00000000000a7805 */ /* 0x000fe2000001ff00 */
[-C--:B------:R-:W-:Y:S01]  /*0910*/  LEA.HI.X.SX32 R55, R7, R5.reuse, 0x1, P0 ;  /* 0x0000000507377211 */ /* 0x080fe200000f0eff */
[----:B------:R-:W-:Y:S01]  /*0920*/  IMAD.MOV.U32 R7, RZ, RZ, -0x800000 ;  /* 0xff800000ff077424 */ /* 0x000fe200078e00ff */
[----:B------:R-:W-:Y:S01]  /*0930*/  LEA.HI.X.SX32 R49, R2, R5, 0x1, P1 ;  /* 0x0000000502317211 */ /* 0x000fe200008f0eff */
[----:B------:R-:W-:Y:S01]  /*0940*/  IMAD.MOV.U32 R5, RZ, RZ, RZ ;  /* 0x000000ffff057224 */ /* 0x000fe200078e00ff */
[-C--:B------:R-:W-:Y:S01]  /*0950*/  LEA.HI.X.SX32 R47, R9, R8.reuse, 0x1, P2 ;  /* 0x00000008092f7211 */ /* 0x080fe200010f0eff */
[----:B------:R-:W-:Y:S01]  /*0960*/  CS2R R14, SRZ ;  /* 0x00000000000e7805 */ /* 0x000fe2000001ff00 */
[----:B------:R-:W-:Y:S01]  /*0970*/  LEA.HI.X.SX32 R41, R3, R8, 0x1, P3 ;  /* 0x0000000803297211 */ /* 0x000fe200018f0eff */
[----:B------:R-:W-:Y:S01]  /*0980*/  IMAD.MOV.U32 R3, RZ, RZ, 0x3f800000 ;  /* 0x3f800000ff037424 */ /* 0x000fe200078e00ff */
[----:B------:R-:W-:Y:S01]  /*0990*/  MOV R42, 0xff800000 ;  /* 0xff800000002a7802 */ /* 0x000fe20000000f00 */
[----:B------:R-:W-:Y:S01]  /*09a0*/  CS2R R8, SRZ ;  /* 0x0000000000087805 */ /* 0x000fe2000001ff00 */
[----:B------:R-:W-:-:S02]  /*09b0*/  MOV R2, RZ ;  /* 0x000000ff00027202 */ /* 0x000fc40000000f00 */
[----:B------:R-:W-:Y:S02]  /*09c0*/  MOV R6, 0x3f800000 ;  /* 0x3f80000000067802 */ /* 0x000fe40000000f00 */
[--C-:B------:R-:W-:Y:S02]  /*09d0*/  LOP3.LUT R51, R51, 0x30, R28.reuse, 0x78, !PT ;  /* 0x0000003033337812 */ /* 0x100fe400078e781c */
[----:B------:R-:W-:Y:S02]  /*09e0*/  LOP3.LUT R50, R50, 0x17e, R28, 0x78, !PT ;  /* 0x0000017e32327812 */ /* 0x000fe400078e781c */
[----:B------:R-:W-:Y:S02]  /*09f0*/  LOP3.LUT R56, R4, 0x8, RZ, 0xfc, !PT ;  /* 0x0000000804387812 */ /* 0x000fe400078efcff */
.L_x_1:
[----:B------:R-:W-:-:S04]  /*0a00*/  IMAD.WIDE R16, R5, 0x2, R54 ;  /* 0x0000000205107825 */ /* 0x000fc800078e0236 */
[----:B------:R-:W-:Y:S01]  /*0a10*/  IMAD.WIDE R18, R5, 0x2, R48 ;  /* 0x0000000205127825 */ /* 0x000fe200078e0230 */
[----:B------:R0:W2:Y:S04]  /*0a20*/  LDG.E.U16 R29, [R16.64] ;  /* 0x00000006101d7981 */ /* 0x0000a8000c1e1500 */
[----:B------:R1:W3:Y:S04]  /*0a30*/  LDG.E.U16 R31, [R18.64] ;  /* 0x00000006121f7981 */ /* 0x0002e8000c1e1500 */
[----:B------:R-:W-:Y:S01]  /*0a40*/  BAR.SYNC.DEFER_BLOCKING 0x0 ;  /* 0x0000000000007b1d */ /* 0x000fe20000010000 */
[----:B0-----:R-:W-:-:S04]  /*0a50*/  IMAD.WIDE R16, R2, 0x2, R40 ;  /* 0x0000000202107825 */ /* 0x001fc800078e0228 */
[----:B-1----:R-:W-:Y:S01]  /*0a60*/  IMAD.WIDE R18, R2, 0x2, R46 ;  /* 0x0000000202127825 */ /* 0x002fe200078e022e */
[----:B--2---:R-:W-:Y:S04]  /*0a70*/  STS.U16 [R0+0x1000], R29 ;  /* 0x0010001d00007388 */ /* 0x004fe80000000400 */
[----:B---3--:R-:W-:Y:S04]  /*0a80*/  STS.U16 [R0+0x1200], R31 ;  /* 0x0012001f00007388 */ /* 0x008fe80000000400 */
[----:B------:R-:W-:Y:S06]  /*0a90*/  BAR.SYNC.DEFER_BLOCKING 0x0 ;  /* 0x0000000000007b1d */ /* 0x000fec0000010000 */
[----:B------:R0:W2:Y:S04]  /*0aa0*/  LDG.E.U16 R43, [R18.64] ;  /* 0x00000006122b7981 */ /* 0x0000a8000c1e1500 */
[----:B------:R0:W3:Y:S04]  /*0ab0*/  LDG.E.U16 R44, [R16.64] ;  /* 0x00000006102c7981 */ /* 0x0000e8000c1e1500 */
[----:B------:R-:W-:Y:S04]  /*0ac0*/  LDSM.16.M88.4 R36, [R51+0x1000] ;  /* 0x001000003324783b */ /* 0x000fe80000000200 */
[----:B------:R-:W-:Y:S04]  /*0ad0*/  LDSM.16.MT88.4 R28, [R52+0x800] ;  /* 0x00080000341c783b */ /* 0x000fe80000004200 */
[----:B0-----:R-:W0:Y:S02]  /*0ae0*/  LDSM.16.MT88.4 R16, [R52] ;  /* 0x000000003410783b */ /* 0x001e240000004200 */
[----:B0-----:R-:W-:Y:S11]  /*0af0*/  HMMA.16816.F32 R32, R16, R36, RZ ;  /* 0x000000241020723c */ /* 0x001ff600000018ff */
[----:B------:R-:W-:Y:S11]  /*0b00*/  @!UPT UIADD3 URZ, URZ, URZ, URZ ;  /* 0x0000003f3f3ff290 */ /* 0x000ff6000fffe03f */
[----:B------:R-:W-:Y:S02]  /*0b10*/  @!UPT UIADD3 URZ, URZ, URZ, URZ ;  /* 0x0000003f3f3ff290 */ /* 0x000fe4000fffe03f */
[----:B------:R-:W-:Y:S01]  /*0b20*/  HMMA.16816.F32 R36, R28, R38, R32 ;  /* 0x000000261c24723c */ /* 0x000fe20000001820 */
[----:B------:R-:W0:Y:S04]  /*0b30*/  LDSM.16.M88.4 R32, [R51+0x1200] ;  /* 0x001200003320783b */ /* 0x000e280000000200 */
[----:B------:R-:W-:Y:S11]  /*0b40*/  BAR.SYNC.DEFER_BLOCKING 0x0 ;  /* 0x0000000000007b1d */ /* 0x000ff60000010000 */
[----:B------:R-:W-:Y:S08]  /*0b50*/  @!UPT UIADD3 URZ, URZ, URZ, URZ ;  /* 0x0000003f3f3ff290 */ /* 0x000ff0000fffe03f */
[----:B------:R-:W-:Y:S01]  /*0b60*/  FMUL R39, R39, c[0x0][0x188] ;  /* 0x0000620027277a20 */ /* 0x000fe20000400000 */
[----:B0-----:R-:W-:Y:S07]  /*0b70*/  HMMA.16816.F32 R16, R16, R32, RZ ;  /* 0x000000201010723c */ /* 0x001fee00000018ff */
[----:B------:R-:W-:Y:S01]  /*0b80*/  LEA R33, P0, R59, UR4, 0x1 ;  /* 0x000000043b217c11 */ /* 0x000fe2000f8008ff */
[----:B------:R-:W-:Y:S01]  /*0b90*/  FMUL R32, R37, c[0x0][0x188] ;  /* 0x0000620025207a20 */ /* 0x000fe20000400000 */
[----:B------:R-:W-:-:S02]  /*0ba0*/  UIADD3 UR4, UP0, UR4, 0x10, URZ ;  /* 0x0000001004047890 */ /* 0x000fc4000ff1e03f */
[C---:B------:R-:W-:Y:S02]  /*0bb0*/  ISETP.GE.U32.AND P4, PT, R33.reuse, R4, PT ;  /* 0x000000042100720c */ /* 0x040fe40003f86070 */
[----:B------:R-:W-:-:S11]  /*0bc0*/  ISETP.GT.U32.AND P2, PT, R33, R56, PT ;  /* 0x000000382100720c */ /* 0x000fd60003f44070 */
[----:B------:R-:W-:Y:S07]  /*0bd0*/  HMMA.16816.F32 R16, R28, R34, R16 ;  /* 0x000000221c10723c */ /* 0x000fee0000001810 */
[----:B------:R-:W-:Y:S01]  /*0be0*/  IMAD.X R29, RZ, RZ, UR5, P0 ;  /* 0x00000005ff1d7e24 */ /* 0x000fe200080e06ff */
[C---:B------:R-:W-:Y:S01]  /*0bf0*/  IADD3 R31, P1, R33.reuse, 0x8, RZ ;  /* 0x00000008211f7810 */ /* 0x040fe20007f3e0ff */
[----:B------:R-:W-:Y:S01]  /*0c00*/  UIADD3.X UR5, URZ, UR5, URZ, UP0, !UPT ;  /* 0x000000053f057290 */ /* 0x000fe200087fe43f */
[----:B------:R-:W-:-:S02]  /*0c10*/  ISETP.GT.U32.AND P0, PT, R33, R4, PT ;  /* 0x000000042100720c */ /* 0x000fc40003f04070 */
[----:B------:R-:W-:Y:S01]  /*0c20*/  ISETP.GT.U32.AND P3, PT, R31, R4, PT ;  /* 0x000000041f00720c */ /* 0x000fe20003f64070 */
[----:B------:R-:W-:Y:S01]  /*0c30*/  FMUL R31, R36, c[0x0][0x188] ;  /* 0x00006200241f7a20 */ /* 0x000fe20000400000 */
[----:B------:R-:W-:Y:S02]  /*0c40*/  IADD3.X R28, RZ, R29, RZ, P1, !PT ;  /* 0x0000001dff1c7210 */ /* 0x000fe40000ffe4ff */
[----:B------:R-:W-:Y:S02]  /*0c50*/  ISETP.GT.U32.AND.EX P0, PT, R29, RZ, PT, P0 ;  /* 0x000000ff1d00720c */ /* 0x000fe40003f04100 */
[----:B------:R-:W-:Y:S02]  /*0c60*/  ISETP.GT.U32.AND.EX P3, PT, R28, RZ, PT, P3 ;  /* 0x000000ff1c00720c */ /* 0x000fe40003f64130 */
[----:B------:R-:W-:Y:S02]  /*0c70*/  IADD3 R28, P5, R33, 0x9, RZ ;  /* 0x00000009211c7810 */ /* 0x000fe40007fbe0ff */
[----:B------:R-:W-:-:S02]  /*0c80*/  ISETP.GE.U32.AND.EX P4, PT, R29, RZ, PT, P4 ;  /* 0x000000ff1d00720c */ /* 0x000fc40003f86140 */
[----:B------:R-:W-:Y:S01]  /*0c90*/  ISETP.GT.U32.AND P6, PT, R28, R4, PT ;  /* 0x000000041c00720c */ /* 0x000fe20003fc4070 */
[----:B------:R-:W-:Y:S01]  /*0ca0*/  IMAD.X R30, RZ, RZ, R29, P5 ;  /* 0x000000ffff1e7224 */ /* 0x000fe200028e061d */
[----:B------:R-:W-:Y:S01]  /*0cb0*/  FSEL R31, R31, -INF , !P0 ;  /* 0xff8000001f1f7808 */ /* 0x000fe20004000000 */
[----:B------:R-:W-:Y:S01]  /*0cc0*/  FMUL R16, R16, c[0x0][0x188] ;  /* 0x0000620010107a20 */ /* 0x000fe20000400000 */
[----:B------:R-:W-:Y:S02]  /*0cd0*/  FSEL R32, R32, -INF , !P4 ;  /* 0xff80000020207808 */ /* 0x000fe40006000000 */
[----:B------:R-:W-:Y:S01]  /*0ce0*/  ISETP.GE.U32.AND P1, PT, R33, R56, PT ;  /* 0x000000382100720c */ /* 0x000fe20003f26070 */
[----:B------:R-:W-:Y:S01]  /*0cf0*/  FMUL R33, R17, c[0x0][0x188] ;  /* 0x0000620011217a20 */ /* 0x000fe20000400000 */
[----:B------:R-:W-:Y:S02]  /*0d00*/  ISETP.GT.U32.AND.EX P4, PT, R30, RZ, PT, P6 ;  /* 0x000000ff1e00720c */ /* 0x000fe40003f84160 */
[----:B------:R-:W-:-:S02]  /*0d10*/  FSEL R17, R16, -INF , !P3 ;  /* 0xff80000010117808 */ /* 0x000fc40005800000 */
[----:B------:R-:W-:Y:S02]  /*0d20*/  FMNMX R34, R31, R32, !PT ;  /* 0x000000201f227209 */ /* 0x000fe40007800000 */
[----:B------:R-:W-:Y:S02]  /*0d30*/  FSEL R16, R33, -INF , !P4 ;  /* 0xff80000021107808 */ /* 0x000fe40006000000 */
[----:B------:R-:W-:Y:S01]  /*0d40*/  FMNMX R33, R17, R34, !PT ;  /* 0x0000002211217209 */ /* 0x000fe20007800000 */
[----:B------:R-:W-:Y:S01]  /*0d50*/  FMUL R34, R18, c[0x0][0x188] ;  /* 0x0000620012227a20 */ /* 0x000fe20000400000 */
[C---:B------:R-:W-:Y:S02]  /*0d60*/  ISETP.GT.U32.AND.EX P2, PT, R29.reuse, RZ, PT, P2 ;  /* 0x000000ff1d00720c */ /* 0x040fe40003f44120 */
[----:B------:R-:W-:Y:S02]  /*0d70*/  ISETP.GE.U32.AND.EX P1, PT, R29, RZ, PT, P1 ;  /* 0x000000ff1d00720c */ /* 0x000fe40003f26110 */
[----:B------:R-:W-:Y:S01]  /*0d80*/  FMNMX R29, R16, R33, !PT ;  /* 0x00000021101d7209 */ /* 0x000fe20007800000 */
[----:B------:R-:W-:Y:S01]  /*0d90*/  FMUL R33, R38, c[0x0][0x188] ;  /* 0x0000620026217a20 */ /* 0x000fe20000400000 */
[----:B------:R-:W-:-:S02]  /*0da0*/  ISETP.GT.U32.AND P3, PT, R28, R56, PT ;  /* 0x000000381c00720c */ /* 0x000fc40003f64070 */
[----:B------:R-:W-:Y:S01]  /*0db0*/  FSEL R28, R39, -INF , !P1 ;  /* 0xff800000271c7808 */ /* 0x000fe20004800000 */
[----:B------:R-:W0:Y:S01]  /*0dc0*/  SHFL.BFLY PT, R18, R29, 0x2, 0x1f ;  /* 0x0c401f001d127f89 */ /* 0x000e2200000e0000 */
[----:B------:R-:W-:Y:S02]  /*0dd0*/  FSEL R33, R33, -INF , !P2 ;  /* 0xff80000021217808 */ /* 0x000fe40005000000 */
[----:B------:R-:W-:Y:S01]  /*0de0*/  ISETP.GT.U32.AND.EX P1, PT, R30, RZ, PT, P3 ;  /* 0x000000ff1e00720c */ /* 0x000fe20003f24130 */
[----:B------:R-:W-:Y:S01]  /*0df0*/  FMUL R30, R19, c[0x0][0x188] ;  /* 0x00006200131e7a20 */ /* 0x000fe20000400000 */
[----:B------:R-:W-:Y:S02]  /*0e00*/  FSEL R19, R34, -INF , !P0 ;  /* 0xff80000022137808 */ /* 0x000fe40004000000 */
[----:B------:R-:W-:Y:S02]  /*0e10*/  FMNMX R34, R33, R28, !PT ;  /* 0x0000001c21227209 */ /* 0x000fe40007800000 */
[----:B------:R-:W-:-:S02]  /*0e20*/  FSEL R30, R30, -INF , !P1 ;  /* 0xff8000001e1e7808 */ /* 0x000fc40004800000 */
[----:B------:R-:W-:Y:S02]  /*0e30*/  FMNMX R35, R19, R34, !PT ;  /* 0x0000002213237209 */ /* 0x000fe40007800000 */
[----:B------:R-:W-:Y:S02]  /*0e40*/  ISETP.LE.U32.AND P0, PT, R58, UR4, PT ;  /* 0x000000043a007c0c */ /* 0x000fe4000bf03070 */
[----:B------:R-:W-:-:S05]  /*0e50*/  FMNMX R34, R30, R35, !PT ;  /* 0x000000231e227209 */ /* 0x000fca0007800000 */
[----:B------:R-:W1:Y:S01]  /*0e60*/  SHFL.BFLY PT, R35, R34, 0x2, 0x1f ;  /* 0x0c401f0022237f89 */ /* 0x000e6200000e0000 */
[----:B0-----:R-:W-:-:S05]  /*0e70*/  FMNMX R18, R29, R18, !PT ;  /* 0x000000121d127209 */ /* 0x001fca0007800000 */
[----:B------:R-:W0:Y:S01]  /*0e80*/  SHFL.BFLY PT, R29, R18, 0x1, 0x1f ;  /* 0x0c201f00121d7f89 */ /* 0x000e2200000e0000 */
[----:B-1----:R-:W-:-:S05]  /*0e90*/  FMNMX R35, R34, R35, !PT ;  /* 0x0000002322237209 */ /* 0x002fca0007800000 */
[----:B------:R-:W1:Y:S01]  /*0ea0*/  SHFL.BFLY PT, R34, R35, 0x1, 0x1f ;  /* 0x0c201f0023227f89 */ /* 0x000e6200000e0000 */
[----:B0-----:R-:W-:-:S04]  /*0eb0*/  FMNMX R29, R18, R29, !PT ;  /* 0x0000001d121d7209 */ /* 0x001fc80007800000 */
[----:B------:R-:W-:-:S05]  /*0ec0*/  FMNMX R36, R29, R42, !PT ;  /* 0x0000002a1d247209 */ /* 0x000fca0007800000 */
[--C-:B------:R-:W-:Y:S02]  /*0ed0*/  FADD R31, R31, -R36.reuse ;  /* 0x800000241f1f7221 */ /* 0x100fe40000000000 */
[--C-:B------:R-:W-:Y:S02]  /*0ee0*/  FADD R17, R17, -R36.reuse ;  /* 0x8000002411117221 */ /* 0x100fe40000000000 */
[----:B------:R-:W-:Y:S02]  /*0ef0*/  FMUL R29, R31, 1.4426950216293334961 ;  /* 0x3fb8aa3b1f1d7820 */ /* 0x000fe40000400000 */
[--C-:B------:R-:W-:Y:S02]  /*0f00*/  FADD R31, R32, -R36.reuse ;  /* 0x80000024201f7221 */ /* 0x100fe40000000000 */
[----:B------:R-:W-:Y:S02]  /*0f10*/  FMUL R18, R17, 1.4426950216293334961 ;  /* 0x3fb8aa3b11127820 */ /* 0x000fe40000400000 */
[----:B------:R-:W-:Y:S01]  /*0f20*/  FMUL R31, R31, 1.4426950216293334961 ;  /* 0x3fb8aa3b1f1f7820 */ /* 0x000fe20000400000 */
[----:B-1----:R-:W-:Y:S01]  /*0f30*/  FMNMX R34, R35, R34, !PT ;  /* 0x0000002223227209 */ /* 0x002fe20007800000 */
[----:B------:R-:W-:Y:S01]  /*0f40*/  MUFU.EX2 R29, R29 ;  /* 0x0000001d001d7308 */ /* 0x000fe20000000800 */
[----:B------:R-:W-:-:S02]  /*0f50*/  FADD R16, R16, -R36 ;  /* 0x8000002410107221 */ /* 0x000fc40000000000 */
[----:B------:R-:W-:Y:S02]  /*0f60*/  FMNMX R37, R34, R7, !PT ;  /* 0x0000000722257209 */ /* 0x000fe40007800000 */
[----:B------:R-:W-:-:S03]  /*0f70*/  FMUL R16, R16, 1.4426950216293334961 ;  /* 0x3fb8aa3b10107820 */ /* 0x000fc60000400000 */
[--C-:B------:R-:W-:Y:S01]  /*0f80*/  FADD R33, R33, -R37.reuse ;  /* 0x8000002521217221 */ /* 0x100fe20000000000 */
[----:B------:R-:W0:Y:S01]  /*0f90*/  MUFU.EX2 R31, R31 ;  /* 0x0000001f001f7308 */ /* 0x000e220000000800 */
[--C-:B------:R-:W-:Y:S02]  /*0fa0*/  FADD R28, R28, -R37.reuse ;  /* 0x800000251c1c7221 */ /* 0x100fe40000000000 */
[----:B------:R-:W-:Y:S02]  /*0fb0*/  FMUL R17, R33, 1.4426950216293334961 ;  /* 0x3fb8aa3b21117820 */ /* 0x000fe40000400000 */
[----:B------:R-:W-:Y:S02]  /*0fc0*/  FMUL R28, R28, 1.4426950216293334961 ;  /* 0x3fb8aa3b1c1c7820 */ /* 0x000fe40000400000 */
[--C-:B------:R-:W-:Y:S01]  /*0fd0*/  FADD R19, R19, -R37.reuse ;  /* 0x8000002513137221 */ /* 0x100fe20000000000 */
[----:B------:R-:W1:Y:S01]  /*0fe0*/  MUFU.EX2 R18, R18 ;  /* 0x0000001200127308 */ /* 0x000e620000000800 */
[----:B------:R-:W-:-:S02]  /*0ff0*/  FADD R30, R30, -R37 ;  /* 0x800000251e1e7221 */ /* 0x000fc40000000000 */
[----:B------:R-:W-:Y:S02]  /*1000*/  FMUL R19, R19, 1.4426950216293334961 ;  /* 0x3fb8aa3b13137820 */ /* 0x000fe40000400000 */
[----:B------:R-:W-:Y:S02]  /*1010*/  FMUL R33, R30, 1.4426950216293334961 ;  /* 0x3fb8aa3b1e217820 */ /* 0x000fe40000400000 */
[----:B------:R-:W-:Y:S01]  /*1020*/  FADD R7, -R37, R7 ;  /* 0x0000000725077221 */ /* 0x000fe20000000100 */
[----:B------:R-:W-:Y:S01]  /*1030*/  MUFU.EX2 R17, R17 ;  /* 0x0000001100117308 */ /* 0x000fe20000000800 */
[----:B0-----:R-:W-:Y:S02]  /*1040*/  FADD R35, R29, R31 ;  /* 0x0000001f1d237221 */ /* 0x001fe40000000000 */
[----:B------:R-:W-:Y:S01]  /*1050*/  FMUL R7, R7, 1.4426950216293334961 ;  /* 0x3fb8aa3b07077820 */ /* 0x000fe20000400000 */
[----:B--2---:R-:W-:Y:S04]  /*1060*/  STS.U16 [R50+0x1000], R43 ;  /* 0x0010002b32007388 */ /* 0x004fe80000000400 */
[----:B------:R-:W0:Y:S01]  /*1070*/  MUFU.EX2 R28, R28 ;  /* 0x0000001c001c7308 */ /* 0x000e220000000800 */
[----:B---3--:R-:W-:Y:S01]  /*1080*/  STS.U16 [R50+0x1200], R44 ;  /* 0x0012002c32007388 */ /* 0x008fe20000000400 */
[----:B-1----:R-:W-:-:S06]  /*1090*/  FADD R35, R18, R35 ;  /* 0x0000002312237221 */ /* 0x002fcc0000000000 */
[----:B------:R-:W1:Y:S08]  /*10a0*/  MUFU.EX2 R19, R19 ;  /* 0x0000001300137308 */ /* 0x000e700000000800 */
[----:B------:R-:W2:Y:S01]  /*10b0*/  MUFU.EX2 R33, R33 ;  /* 0x0000002100217308 */ /* 0x000ea20000000800 */
[----:B0-----:R-:W-:Y:S01]  /*10c0*/  FADD R34, R17, R28 ;  /* 0x0000001c11227221 */ /* 0x001fe20000000000 */
[----:B------:R-:W-:-:S06]  /*10d0*/  F2FP.PACK_AB R17, R28, R17 ;  /* 0x000000111c11723e */ /* 0x000fcc00000000ff */
[----:B------:R0:W3:Y:S01]  /*10e0*/  MUFU.EX2 R32, R16 ;  /* 0x0000001000207308 */ /* 0x0000e20000000800 */
[----:B-1----:R-:W-:Y:S01]  /*10f0*/  FADD R34, R19, R34 ;  /* 0x0000002213227221 */ /* 0x002fe20000000000 */
[----:B--2---:R-:W-:-:S06]  /*1100*/  F2FP.PACK_AB R19, R33, R19 ;  /* 0x000000132113723e */ /* 0x004fcc00000000ff */
[----:B------:R-:W1:Y:S01]  /*1110*/  MUFU.EX2 R7, R7 ;  /* 0x0000000700077308 */ /* 0x000e620000000800 */
[----:B0-----:R-:W-:Y:S01]  /*1120*/  F2FP.PACK_AB R16, R31, R29 ;  /* 0x0000001d1f10723e */ /* 0x001fe200000000ff */
[----:B------:R-:W-:Y:S02]  /*1130*/  FADD R29, -R36, R42 ;  /* 0x0000002a241d7221 */ /* 0x000fe40000000100 */
[----:B------:R-:W-:Y:S02]  /*1140*/  FADD R42, R33, R34 ;  /* 0x00000022212a7221 */ /* 0x000fe40000000000 */
[----:B------:R-:W-:Y:S01]  /*1150*/  FMUL R38, R29, 1.4426950216293334961 ;  /* 0x3fb8aa3b1d267820 */ /* 0x000fe20000400000 */
[----:B------:R-:W-:Y:S01]  /*1160*/  BAR.SYNC.DEFER_BLOCKING 0x0 ;  /* 0x0000000000007b1d */ /* 0x000fe20000010000 */
[C---:B---3--:R-:W-:Y:S01]  /*1170*/  FADD R39, R32.reuse, R35 ;  /* 0x0000002320277221 */ /* 0x048fe20000000000 */
[----:B------:R-:W-:-:S04]  /*1180*/  F2FP.PACK_AB R18, R32, R18 ;  /* 0x000000122012723e */ /* 0x000fc800000000ff */
[----:B------:R-:W0:Y:S01]  /*1190*/  SHFL.BFLY PT, R44, R42, 0x2, 0x1f ;  /* 0x0c401f002a2c7f89 */ /* 0x000e2200000e0000 */
[----:B------:R-:W2:Y:S01]  /*11a0*/  MUFU.EX2 R38, R38 ;  /* 0x0000002600267308 */ /* 0x000ea20000000800 */
[C---:B-1----:R-:W-:Y:S02]  /*11b0*/  FMUL R26, R7.reuse, R26 ;  /* 0x0000001a071a7220 */ /* 0x042fe40000400000 */
[----:B------:R-:W1:Y:S01]  /*11c0*/  SHFL.BFLY PT, R43, R39, 0x2, 0x1f ;  /* 0x0c401f00272b7f89 */ /* 0x000e6200000e0000 */
[C---:B------:R-:W-:Y:S02]  /*11d0*/  FMUL R27, R7.reuse, R27 ;  /* 0x0000001b071b7220 */ /* 0x040fe40000400000 */
[C---:B------:R-:W-:Y:S02]  /*11e0*/  FMUL R10, R7.reuse, R10 ;  /* 0x0000000a070a7220 */ /* 0x040fe40000400000 */
[C---:B------:R-:W-:Y:S02]  /*11f0*/  FMUL R11, R7.reuse, R11 ;  /* 0x0000000b070b7220 */ /* 0x040fe40000400000 */
[----:B------:R-:W-:-:S02]  /*1200*/  FMUL R22, R7, R22 ;  /* 0x0000001607167220 */ /* 0x000fc40000400000 */
[C---:B------:R-:W-:Y:S02]  /*1210*/  FMUL R23, R7.reuse, R23 ;  /* 0x0000001707177220 */ /* 0x040fe40000400000 */
[----:B------:R-:W-:Y:S02]  /*1220*/  FMUL R14, R7, R14 ;  /* 0x0000000e070e7220 */ /* 0x000fe40000400000 */
[C---:B--2---:R-:W-:Y:S01]  /*1230*/  FMUL R24, R38.reuse, R24 ;  /* 0x0000001826187220 */ /* 0x044fe20000400000 */
[----:B------:R-:W2:Y:S01]  /*1240*/  LDSM.16.M88.4 R28, [R45+0x1000] ;  /* 0x001000002d1c783b */ /* 0x000ea20000000200 */
[C---:B------:R-:W-:Y:S02]  /*1250*/  FMUL R25, R38.reuse, R25 ;  /* 0x0000001926197220 */ /* 0x040fe40000400000 */
[C---:B------:R-:W-:Y:S01]  /*1260*/  FMUL R8, R38.reuse, R8 ;  /* 0x0000000826087220 */ /* 0x040fe20000400000 */
[----:B------:R-:W3:Y:S01]  /*1270*/  LDSM.16.M88.4 R32, [R45+0x1200] ;  /* 0x001200002d20783b */ /* 0x000ee20000000200 */
[----:B------:R-:W-:-:S02]  /*1280*/  FMUL R9, R38, R9 ;  /* 0x0000000926097220 */ /* 0x000fc40000400000 */
[----:B0-----:R-:W-:Y:S01]  /*1290*/  FADD R44, R42, R44 ;  /* 0x0000002c2a2c7221 */ /* 0x001fe20000000000 */
[----:B------:R-:W-:Y:S01]  /*12a0*/  MOV R42, R36 ;  /* 0x00000024002a7202 */ /* 0x000fe20000000f00 */
[C---:B------:R-:W-:Y:S02]  /*12b0*/  FMUL R20, R38.reuse, R20 ;  /* 0x0000001426147220 */ /* 0x040fe40000400000 */
[----:B-1----:R-:W-:Y:S02]  /*12c0*/  FADD R43, R39, R43 ;  /* 0x0000002b272b7221 */ /* 0x002fe40000000000 */
[C---:B------:R-:W-:Y:S02]  /*12d0*/  FMUL R21, R38.reuse, R21 ;  /* 0x0000001526157220 */ /* 0x040fe40000400000 */
[C---:B------:R-:W-:Y:S02]  /*12e0*/  FMUL R12, R38.reuse, R12 ;  /* 0x0000000c260c7220 */ /* 0x040fe40000400000 */
[----:B------:R-:W-:-:S02]  /*12f0*/  FMUL R13, R38, R13 ;  /* 0x0000000d260d7220 */ /* 0x000fc40000400000 */
[----:B------:R-:W-:Y:S01]  /*1300*/  FMUL R15, R7, R15 ;  /* 0x0000000f070f7220 */ /* 0x000fe20000400000 */
[C---:B--2---:R-:W-:Y:S01]  /*1310*/  HMMA.16816.F32 R24, R16.reuse, R28, R24 ;  /* 0x0000001c1018723c */ /* 0x044fe20000001818 */
[----:B------:R-:W0:Y:S04]  /*1320*/  SHFL.BFLY PT, R29, R44, 0x1, 0x1f ;  /* 0x0c201f002c1d7f89 */ /* 0x000e2800000e0000 */
[----:B------:R-:W1:Y:S03]  /*1330*/  SHFL.BFLY PT, R28, R43, 0x1, 0x1f ;  /* 0x0c201f002b1c7f89 */ /* 0x000e6600000e0000 */
[C---:B------:R-:W-:Y:S08]  /*1340*/  HMMA.16816.F32 R8, R16.reuse, R30, R8 ;  /* 0x0000001e1008723c */ /* 0x040ff00000001808 */
[C---:B---3--:R-:W-:Y:S08]  /*1350*/  HMMA.16816.F32 R20, R16.reuse, R32, R20 ;  /* 0x000000201014723c */ /* 0x048ff00000001814 */
[----:B------:R-:W-:Y:S01]  /*1360*/  HMMA.16816.F32 R12, R16, R34, R12 ;  /* 0x00000022100c723c */ /* 0x000fe2000000180c */
[----:B0-----:R-:W-:-:S02]  /*1370*/  FADD R29, R44, R29 ;  /* 0x0000001d2c1d7221 */ /* 0x001fc40000000000 */
[----:B-1----:R-:W-:-:S04]  /*1380*/  FADD R28, R43, R28 ;  /* 0x0000001c2b1c7221 */ /* 0x002fc80000000000 */
[----:B------:R-:W-:Y:S01]  /*1390*/  MOV R17, UR5 ;  /* 0x0000000500117c02 */ /* 0x000fe20008000f00 */
[----:B------:R-:W-:Y:S02]  /*13a0*/  IMAD.MOV.U32 R16, RZ, RZ, 0x10 ;  /* 0x00000010ff107424 */ /* 0x000fe400078e00ff */
[----:B------:R-:W-:Y:S01]  /*13b0*/  FFMA R6, R7, R6, R29 ;  /* 0x0000000607067223 */ /* 0x000fe2000000001d */
[----:B------:R-:W-:Y:S01]  /*13c0*/  ISETP.GE.U32.AND.EX P0, PT, R17, RZ, PT, P0 ;  /* 0x000000ff1100720c */ /* 0x000fe20003f06100 */
[C---:B------:R-:W-:Y:S02]  /*13d0*/  IMAD R2, R16.reuse, c[0x0][0x1b4], R2 ;  /* 0x00006d0010027a24 */ /* 0x040fe400078e0202 */
[----:B------:R-:W-:Y:S02]  /*13e0*/  IMAD R5, R16, c[0x0][0x1a4], R5 ;  /* 0x0000690010057a24 */ /* 0x000fe400078e0205 */
[----:B------:R-:W-:Y:S02]  /*13f0*/  FFMA R3, R38, R3, R28 ;  /* 0x0000000326037223 */ /* 0x000fe4000000001c */
[----:B------:R-:W-:-:S06]  /*1400*/  IMAD.MOV.U32 R7, RZ, RZ, R37 ;  /* 0x000000ffff077224 */ /* 0x000fcc00078e0025 */
[----:B------:R-:W-:Y:S05]  /*1410*/  @!P0 BRA `(.L_x_1) ;  /* 0xfffff5e000008947 */ /* 0x000fea000383ffff */
.L_x_0:
[----:B------:R-:W0:Y:S01]  /*1420*/  S2R R34, SR_CTAID.Y ;  /* 0x0000000000227919 */ /* 0x000e220000002600 */
[----:B------:R-:W-:Y:S01]  /*1430*/  IMAD.MOV.U32 R16, RZ, RZ, R11 ;  /* 0x000000ffff107224 */ /* 0x000fe200078e000b */
[----:B------:R-:W-:Y:S01]  /*1440*/  MOV R7, R10 ;  /* 0x0000000a00077202 */ /* 0x000fe20000000f00 */
[----:B------:R-:W-:Y:S01]  /*1450*/  IMAD.MOV.U32 R11, RZ, RZ, R3 ;  /* 0x000000ffff0b7224 */ /* 0x000fe200078e0003 */
[----:B------:R-:W-:Y:S01]  /*1460*/  MOV R10, R13 ;  /* 0x0000000d000a7202 */ /* 0x000fe20000000f00 */
[C---:B------:R-:W-:Y:S01]  /*1470*/  IMAD.SHL.U32 R3, R57.reuse, 0x40, RZ ;  /* 0x0000004039037824 */ /* 0x040fe200078e00ff */
[C---:B------:R-:W-:Y:S01]  /*1480*/  SHF.L.U32 R13, R57.reuse, 0x2, RZ ;  /* 0x00000002390d7819 */ /* 0x040fe200000006ff */
[----:B------:R-:W-:Y:S01]  /*1490*/  IMAD.MOV.U32 R17, RZ, RZ, R14 ;  /* 0x000000ffff117224 */ /* 0x000fe200078e000e */
[----:B------:R-:W-:Y:S01]  /*14a0*/  SHF.L.U32 R5, R57, 0x3, RZ ;  /* 0x0000000339057819 */ /* 0x000fe200000006ff */
[----:B------:R-:W-:Y:S01]  /*14b0*/  BAR.SYNC.DEFER_BLOCKING 0x0 ;  /* 0x0000000000007b1d */ /* 0x000fe20000010000 */
[----:B------:R-:W-:Y:S01]  /*14c0*/  LOP3.LUT R14, R3, 0x440, RZ, 0xc0, !PT ;  /* 0x00000440030e7812 */ /* 0x000fe200078ec0ff */
[----:B------:R-:W-:Y:S01]  /*14d0*/  IMAD R60, R60, c[0x0][0x1c8], RZ ;  /* 0x000072003c3c7a24 */ /* 0x000fe200078e02ff */
[----:B------:R-:W-:-:S02]  /*14e0*/  LOP3.LUT R0, R57, 0xc0, RZ, 0xc0, !PT ;  /* 0x000000c039007812 */ /* 0x000fc400078ec0ff */
[----:B------:R-:W-:Y:S01]  /*14f0*/  LOP3.LUT R14, R14, 0x1f8, R13, 0x78, !PT ;  /* 0x000001f80e0e7812 */ /* 0x000fe200078e780d */
[----:B------:R-:W1:Y:S01]  /*1500*/  S2R R38, SR_TID.X ;  /* 0x0000000000267919 */ /* 0x000e620000002100 */
[----:B------:R-:W-:Y:S02]  /*1510*/  LOP3.LUT R18, R5, 0x38, RZ, 0xc0, !PT ;  /* 0x0000003805127812 */ /* 0x000fe400078ec0ff */
[----:B------:R-:W-:Y:S02]  /*1520*/  LOP3.LUT R13, R13, 0xc0, RZ, 0xc0, !PT ;  /* 0x000000c00d0d7812 */ /* 0x000fe400078ec0ff */
[----:B------:R-:W-:Y:S01]  /*1530*/  LOP3.LUT R2, R5, 0x380, RZ, 0xc0, !PT ;  /* 0x0000038005027812 */ /* 0x000fe200078ec0ff */
[----:B------:R-:W-:Y:S01]  /*1540*/  IMAD R5, R53, c[0x0][0x1c4], RZ ;  /* 0x0000710035057a24 */ /* 0x000fe200078e02ff */
[----:B------:R-:W-:Y:S01]  /*1550*/  ISETP.NE.U32.AND P0, PT, R0, RZ, PT ;  /* 0x000000ff0000720c */ /* 0x000fe20003f05070 */
[----:B------:R-:W-:Y:S01]  /*1560*/  FMUL R0, R11, 8388608 ;  /* 0x4b0000000b007820 */ /* 0x000fe20000400000 */
[----:B------:R-:W-:Y:S01]  /*1570*/  LOP3.LUT R61, R61, 0x440, RZ, 0xc0, !PT ;  /* 0x000004403d3d7812 */ /* 0x000fe200078ec0ff */
[----:B------:R-:W-:Y:S01]  /*1580*/  IMAD.IADD R31, R18, 0x1, R13 ;  /* 0x00000001121f7824 */ /* 0x000fe200078e020d */
[----:B------:R-:W-:-:S02]  /*1590*/  SHF.R.U32.HI R4, RZ, 0x1, R57 ;  /* 0x00000001ff047819 */ /* 0x000fc40000011639 */
[----:B------:R-:W-:Y:S02]  /*15a0*/  SHF.R.S32.HI R19, RZ, 0x3, R57 ;  /* 0x00000003ff137819 */ /* 0x000fe40000011439 */
[C---:B------:R-:W-:Y:S02]  /*15b0*/  FSETP.GEU.AND P2, PT, R11.reuse, 1.175494350822287508e-38, PT ;  /* 0x008000000b00780b */ /* 0x040fe40003f4e000 */
[----:B------:R-:W-:Y:S02]  /*15c0*/  MOV R18, R6 ;  /* 0x0000000600127202 */ /* 0x000fe40000000f00 */
[----:B------:R-:W-:Y:S02]  /*15d0*/  FSETP.GT.AND P1, PT, |R11|, 8.50705917302346158658e+37, PT ;  /* 0x7e8000000b00780b */ /* 0x000fe40003f24200 */
[----:B------:R-:W-:Y:S02]  /*15e0*/  LOP3.LUT R61, R61, 0x40, R4, 0x78, !PT ;  /* 0x000000403d3d7812 */ /* 0x000fe400078e7804 */
[----:B------:R-:W-:Y:S01]  /*15f0*/  SGXT R6, R19, 0x1 ;  /* 0x000000011306781a */ /* 0x000fe20000000200 */
[----:B------:R-:W-:Y:S01]  /*1600*/  IMAD.HI R19, R5, 0x2, RZ ;  /* 0x0000000205137827 */ /* 0x000fe200078e02ff */
[----:B------:R-:W-:-:S02]  /*1610*/  LEA R59, R59, R2, 0x4 ;  /* 0x000000023b3b7211 */ /* 0x000fc400078e20ff */
[----:B------:R-:W-:Y:S01]  /*1620*/  SHF.L.U32 R4, R5, 0x1, RZ ;  /* 0x0000000105047819 */ /* 0x000fe200000006ff */
[----:B0-----:R-:W-:Y:S01]  /*1630*/  IMAD R2, R34, c[0x0][0x1c0], RZ ;  /* 0x0000700022027a24 */ /* 0x001fe200078e02ff */
[----:B------:R-:W-:Y:S02]  /*1640*/  FSEL R0, R0, R11, !P2 ;  /* 0x0000000b00007208 */ /* 0x000fe40005000000 */
[----:B------:R-:W-:Y:S01]  /*1650*/  FSEL R5, RZ, -23, P2 ;  /* 0xc1b80000ff057808 */ /* 0x000fe20001000000 */
[----:B------:R-:W-:Y:S01]  /*1660*/  IMAD.SHL.U32 R3, R2, 0x2, RZ ;  /* 0x0000000202037824 */ /* 0x000fe200078e00ff */
[C---:B------:R-:W-:Y:S01]  /*1670*/  FSETP.GEU.AND P2, PT, |R11|.reuse, 1.175494350822287508e-38, PT ;  /* 0x008000000b00780b */ /* 0x040fe20003f4e200 */
[----:B------:R-:W-:Y:S01]  /*1680*/  @P1 FMUL R11, R11, 0.25 ;  /* 0x3e8000000b0b1820 */ /* 0x000fe20000400000 */
[----:B------:R-:W-:Y:S01]  /*1690*/  FSETP.GEU.AND P5, PT, |R18|, 1.175494350822287508e-38, PT ;  /* 0x008000001200780b */ /* 0x000fe20003fae200 */
[----:B------:R-:W-:Y:S01]  /*16a0*/  @P1 FMUL R10, R10, 0.25 ;  /* 0x3e8000000a0a1820 */ /* 0x000fe20000400000 */
[----:B------:R-:W-:Y:S01]  /*16b0*/  IADD3 R3, P3, P4, R4, c[0x0][0x178], R3 ;  /* 0x00005e0004037a10 */ /* 0x000fe20007c7e003 */
[----:B------:R-:W-:Y:S01]  /*16c0*/  IMAD.HI R4, R2, 0x2, RZ ;  /* 0x0000000202047827 */ /* 0x000fe200078e02ff */
[----:B------:R-:W-:-:S02]  /*16d0*/  LOP3.LUT R6, R6, 0x808, RZ, 0xc0, !PT ;  /* 0x0000080806067812 */ /* 0x000fc400078ec0ff */
[----:B------:R-:W-:Y:S01]  /*16e0*/  IADD3 R29, R0, -0x3f3504f3, RZ ;  /* 0xc0cafb0d001d7810 */ /* 0x000fe20007ffe0ff */
[----:B------:R-:W-:Y:S01]  /*16f0*/  @P1 FMUL R12, R12, 0.25 ;  /* 0x3e8000000c0c1820 */ /* 0x000fe20000400000 */
[----:B------:R-:W-:Y:S01]  /*1700*/  IADD3.X R4, R19, c[0x0][0x17c], R4, P3, P4 ;  /* 0x00005f0013047a10 */ /* 0x000fe20001fe8404 */
[C---:B------:R-:W-:Y:S01]  /*1710*/  FMUL R19, R18.reuse, 8388608 ;  /* 0x4b00000012137820 */ /* 0x040fe20000400000 */
[C---:B------:R-:W-:Y:S01]  /*1720*/  FSETP.GT.AND P3, PT, |R18|.reuse, 8.50705917302346158658e+37, PT ;  /* 0x7e8000001200780b */ /* 0x040fe20003f64200 */
[----:B------:R-:W-:Y:S01]  /*1730*/  @!P2 FMUL R11, R11, 16777216 ;  /* 0x4b8000000b0ba820 */ /* 0x000fe20000400000 */
[----:B------:R-:W-:Y:S01]  /*1740*/  FSETP.GEU.AND P4, PT, R18, 1.175494350822287508e-38, PT ;  /* 0x008000001200780b */ /* 0x000fe20003f8e000 */
[----:B------:R-:W-:Y:S01]  /*1750*/  @P1 FMUL R20, R20, 0.25 ;  /* 0x3e80000014141820 */ /* 0x000fe20000400000 */
[----:B------:R-:W-:Y:S01]  /*1760*/  IADD3 R13, R6, R61, R59 ;  /* 0x0000003d060d7210 */ /* 0x000fe20007ffe03b */
[----:B------:R-:W-:Y:S01]  /*1770*/  @P1 FMUL R8, R8, 0.25 ;  /* 0x3e80000008081820 */ /* 0x000fe20000400000 */
[----:B------:R-:W-:Y:S01]  /*1780*/  FSEL R6, R19, R18, !P4 ;  /* 0x0000001213067208 */ /* 0x000fe20006000000 */
[----:B------:R-:W0:Y:S01]  /*1790*/  MUFU.RCP R11, R11 ;  /* 0x0000000b000b7308 */ /* 0x000e220000001000 */
[----:B------:R-:W-:Y:S01]  /*17a0*/  @P1 FMUL R24, R24, 0.25 ;  /* 0x3e80000018181820 */ /* 0x000fe20000400000 */
[----:B------:R-:W-:Y:S01]  /*17b0*/  LOP3.LUT R29, R29, 0xff800000, RZ, 0xc0, !PT ;  /* 0xff8000001d1d7812 */ /* 0x000fe200078ec0ff */
[----:B------:R-:W-:Y:S01]  /*17c0*/  @!P2 FMUL R10, R10, 16777216 ;  /* 0x4b8000000a0aa820 */ /* 0x000fe20000400000 */
[----:B------:R-:W-:Y:S01]  /*17d0*/  IADD3 R19, R6, -0x3f3504f3, RZ ;  /* 0xc0cafb0d06137810 */ /* 0x000fe20007ffe0ff */
[----:B------:R-:W-:Y:S01]  /*17e0*/  @P1 FMUL R21, R21, 0.25 ;  /* 0x3e80000015151820 */ /* 0x000fe20000400000 */
[----:B------:R-:W-:Y:S01]  /*17f0*/  LOP3.LUT R2, R57, 0x8, RZ, 0xc0, !PT ;  /* 0x0000000839027812 */ /* 0x000fe200078ec0ff */
[----:B------:R-:W-:Y:S01]  /*1800*/  @P3 FMUL R18, R18, 0.25 ;  /* 0x3e80000012123820 */ /* 0x000fe20000400000 */
[----:B------:R-:W2:Y:S01]  /*1810*/  I2F R28, R29 ;  /* 0x0000001d001c7306 */ /* 0x000ea20000201400 */
[----:B------:R-:W-:Y:S01]  /*1820*/  @P1 FMUL R9, R9, 0.25 ;  /* 0x3e80000009091820 */ /* 0x000fe20000400000 */
[----:B------:R-:W-:Y:S01]  /*1830*/  LOP3.LUT R19, R19, 0xff800000, RZ, 0xc0, !PT ;  /* 0xff80000013137812 */ /* 0x000fe200078ec0ff */
[----:B------:R-:W-:Y:S01]  /*1840*/  @P1 FMUL R25, R25, 0.25 ;  /* 0x3e80000019191820 */ /* 0x000fe20000400000 */
[----:B------:R-:W-:Y:S01]  /*1850*/  LEA.HI R2, R2, R31, RZ, 0x1f ;  /* 0x0000001f02027211 */ /* 0x000fe200078ff8ff */
[----:B------:R-:W-:Y:S01]  /*1860*/  @!P2 FMUL R12, R12, 16777216 ;  /* 0x4b8000000c0ca820 */ /* 0x000fe20000400000 */
[----:B------:R-:W-:Y:S01]  /*1870*/  ISETP.GE.U32.AND P1, PT, R6, 0x7f800000, PT ;  /* 0x7f8000000600780c */ /* 0x000fe20003f26070 */
[----:B------:R-:W-:Y:S01]  /*1880*/  @!P2 FMUL R20, R20, 16777216 ;  /* 0x4b8000001414a820 */ /* 0x000fe20000400000 */
[----:B------:R-:W-:Y:S01]  /*1890*/  I2F R31, R19 ;  /* 0x00000013001f7306 */ /* 0x000fe20000201400 */
[----:B------:R-:W-:Y:S01]  /*18a0*/  @!P5 FMUL R18, R18, 16777216 ;  /* 0x4b8000001212d820 */ /* 0x000fe20000400000 */
[----:B-1----:R-:W-:Y:S01]  /*18b0*/  SHF.L.U32 R38, R38, 0x1, RZ ;  /* 0x0000000126267819 */ /* 0x002fe200000006ff */
[----:B------:R-:W-:-:S02]  /*18c0*/  @!P2 FMUL R8, R8, 16777216 ;  /* 0x4b8000000808a820 */ /* 0x000fc40000400000 */
[----:B------:R-:W-:Y:S02]  /*18d0*/  @!P2 FMUL R24, R24, 16777216 ;  /* 0x4b8000001818a820 */ /* 0x000fe40000400000 */
[----:B0-----:R-:W-:Y:S01]  /*18e0*/  FMUL R30, R11, R10 ;  /* 0x0000000a0b1e7220 */ /* 0x001fe20000400000 */
[----:B------:R-:W0:Y:S01]  /*18f0*/  MUFU.RCP R18, R18 ;  /* 0x0000001200127308 */ /* 0x000e220000001000 */
[----:B------:R-:W-:Y:S02]  /*1900*/  @!P2 FMUL R21, R21, 16777216 ;  /* 0x4b8000001515a820 */ /* 0x000fe40000400000 */
[----:B------:R-:W-:Y:S02]  /*1910*/  @!P2 FMUL R9, R9, 16777216 ;  /* 0x4b8000000909a820 */ /* 0x000fe40000400000 */
[----:B------:R-:W-:Y:S01]  /*1920*/  @!P2 FMUL R25, R25, 16777216 ;  /* 0x4b8000001919a820 */ /* 0x000fe20000400000 */
[----:B------:R-:W-:Y:S01]  /*1930*/  ISETP.GE.U32.AND P2, PT, R0, 0x7f800000, PT ;  /* 0x7f8000000000780c */ /* 0x000fe20003f46070 */
[----:B------:R-:W-:-:S02]  /*1940*/  FMUL R10, R11, R12 ;  /* 0x0000000c0b0a7220 */ /* 0x000fc40000400000 */
[C---:B------:R-:W-:Y:S02]  /*1950*/  FMUL R33, R11.reuse, R20 ;  /* 0x000000140b217220 */ /* 0x040fe40000400000 */
[C---:B------:R-:W-:Y:S02]  /*1960*/  FMUL R20, R11.reuse, R8 ;  /* 0x000000080b147220 */ /* 0x040fe40000400000 */
[C---:B------:R-:W-:Y:S02]  /*1970*/  FMUL R35, R11.reuse, R24 ;  /* 0x000000180b237220 */ /* 0x040fe40000400000 */
[C---:B------:R-:W-:Y:S02]  /*1980*/  FMUL R21, R11.reuse, R21 ;  /* 0x000000150b157220 */ /* 0x040fe40000400000 */
[C---:B------:R-:W-:Y:S02]  /*1990*/  FMUL R8, R11.reuse, R9 ;  /* 0x000000090b087220 */ /* 0x040fe40000400000 */
[----:B------:R-:W-:Y:S01]  /*19a0*/  FMUL R25, R11, R25 ;  /* 0x000000190b197220 */ /* 0x000fe20000400000 */
[----:B------:R-:W-:Y:S01]  /*19b0*/  F2FP.PACK_AB R11, R10, R33 ;  /* 0x000000210a0b723e */ /* 0x000fe200000000ff */
[----:B------:R-:W-:Y:S01]  /*19c0*/  @P3 FMUL R23, R23, 0.25 ;  /* 0x3e80000017173820 */ /* 0x000fe20000400000 */
[----:B------:R-:W-:Y:S01]  /*19d0*/  F2FP.PACK_AB R10, R20, R35 ;  /* 0x00000023140a723e */ /* 0x000fe200000000ff */
[----:B------:R-:W-:Y:S01]  /*19e0*/  @P3 FMUL R16, R16, 0.25 ;  /* 0x3e80000010103820 */ /* 0x000fe20000400000 */
[----:B------:R-:W-:Y:S01]  /*19f0*/  IADD3 R20, R0, -R29, RZ ;  /* 0x8000001d00147210 */ /* 0x000fe20007ffe0ff */
[----:B------:R-:W-:Y:S01]  /*1a00*/  @P3 FMUL R7, R7, 0.25 ;  /* 0x3e80000007073820 */ /* 0x000fe20000400000 */
[----:B------:R-:W-:Y:S01]  /*1a10*/  F2FP.PACK_AB R8, R8, R25 ;  /* 0x000000190808723e */ /* 0x000fe200000000ff */
[----:B------:R-:W-:Y:S01]  /*1a20*/  IMAD.MOV.U32 R25, RZ, RZ, 0x3dc6b27f ;  /* 0x3dc6b27fff197424 */ /* 0x000fe200078e00ff */
[----:B------:R-:W-:Y:S01]  /*1a30*/  F2FP.PACK_AB R9, R30, R21 ;  /* 0x000000151e09723e */ /* 0x000fe200000000ff */
[----:B------:R-:W-:Y:S01]  /*1a40*/  FADD R20, R20, -1 ;  /* 0xbf80000014147421 */ /* 0x000fe20000000000 */
[----:B------:R1:W-:Y:S01]  /*1a50*/  STS.64 [R14], R10 ;  /* 0x0000000a0e007388 */ /* 0x0003e20000000a00 */
[----:B------:R-:W-:-:S02]  /*1a60*/  @P3 FMUL R26, R26, 0.25 ;  /* 0x3e8000001a1a3820 */ /* 0x000fc40000400000 */
[----:B------:R-:W-:Y:S01]  /*1a70*/  @P3 FMUL R17, R17, 0.25 ;  /* 0x3e80000011113820 */ /* 0x000fe20000400000 */
[----:B------:R3:W-:Y:S01]  /*1a80*/  STS.64 [R14+0x200], R8 ;  /* 0x000200080e007388 */ /* 0x0007e20000000a00 */
[----:B------:R-:W-:Y:S02]  /*1a90*/  @P3 FMUL R22, R22, 0.25 ;  /* 0x3e80000016163820 */ /* 0x000fe40000400000 */
[----:B------:R-:W-:Y:S02]  /*1aa0*/  @!P5 FMUL R23, R23, 16777216 ;  /* 0x4b8000001717d820 */ /* 0x000fe40000400000 */
[----:B------:R-:W-:Y:S02]  /*1ab0*/  @P3 FMUL R15, R15, 0.25 ;  /* 0x3e8000000f0f3820 */ /* 0x000fe40000400000 */
[----:B------:R-:W-:Y:S01]  /*1ac0*/  @P3 FMUL R27, R27, 0.25 ;  /* 0x3e8000001b1b3820 */ /* 0x000fe20000400000 */
[----:B-1----:R-:W-:Y:S01]  /*1ad0*/  LEA R10, P3, R60, R3, 0x1 ;  /* 0x000000033c0a7211 */ /* 0x002fe200078608ff */
[----:B------:R-:W-:-:S02]  /*1ae0*/  @!P5 FMUL R16, R16, 16777216 ;  /* 0x4b8000001010d820 */ /* 0x000fc40000400000 */
[----:B--2---:R-:W-:Y:S01]  /*1af0*/  FFMA.FTZ R5, R28, 1.1920928955078125e-07, R5 ;  /* 0x340000001c057823 */ /* 0x004fe20000010005 */
[----:B------:R-:W-:Y:S01]  /*1b00*/  FSEL R28, RZ, -23, P4 ;  /* 0xc1b80000ff1c7808 */ /* 0x000fe20002000000 */
[----:B------:R-:W-:Y:S01]  /*1b10*/  FFMA.FTZ R21, R20, R25, -0.16845393180847167969 ;  /* 0xbe2c7f3014157423 */ /* 0x000fe20000010019 */
[----:B------:R-:W-:Y:S01]  /*1b20*/  LEA.HI.X.SX32 R11, R60, R4, 0x1, P3 ;  /* 0x000000043c0b7211 */ /* 0x000fe200018f0eff */
[----:B------:R-:W-:Y:S02]  /*1b30*/  @!P5 FMUL R7, R7, 16777216 ;  /* 0x4b8000000707d820 */ /* 0x000fe40000400000 */
[----:B------:R-:W-:Y:S02]  /*1b40*/  @!P5 FMUL R26, R26, 16777216 ;  /* 0x4b8000001a1ad820 */ /* 0x000fe40000400000 */
[----:B------:R-:W-:Y:S02]  /*1b50*/  @!P5 FMUL R17, R17, 16777216 ;  /* 0x4b8000001111d820 */ /* 0x000fe40000400000 */
[----:B------:R-:W-:-:S02]  /*1b60*/  @!P5 FMUL R22, R22, 16777216 ;  /* 0x4b8000001616d820 */ /* 0x000fc40000400000 */
[C---:B0-----:R-:W-:Y:S02]  /*1b70*/  FMUL R24, R18.reuse, R23 ;  /* 0x0000001712187220 */ /* 0x041fe40000400000 */
[----:B------:R-:W-:Y:S02]  /*1b80*/  @!P5 FMUL R15, R15, 16777216 ;  /* 0x4b8000000f0fd820 */ /* 0x000fe40000400000 */
[----:B------:R-:W-:Y:S02]  /*1b90*/  @!P5 FMUL R27, R27, 16777216 ;  /* 0x4b8000001b1bd820 */ /* 0x000fe40000400000 */
[----:B------:R-:W-:Y:S02]  /*1ba0*/  FMUL R23, R18, R16 ;  /* 0x0000001012177220 */ /* 0x000fe40000400000 */
[----:B------:R-:W-:Y:S02]  /*1bb0*/  FFMA.FTZ R21, R20, R21, 0.1716887056827545166 ;  /* 0x3e2fcf2a14157423 */ /* 0x000fe40000010015 */
[----:B------:R-:W-:-:S02]  /*1bc0*/  FMUL R16, R18, R7 ;  /* 0x0000000712107220 */ /* 0x000fc40000400000 */
[C---:B------:R-:W-:Y:S01]  /*1bd0*/  FMUL R7, R18.reuse, R26 ;  /* 0x0000001a12077220 */ /* 0x040fe20000400000 */
[----:B------:R-:W-:Y:S01]  /*1be0*/  MOV R26, c[0x0][0x1c8] ;  /* 0x00007200001a7a02 */ /* 0x000fe20000000f00 */
[----:B------:R-:W-:Y:S02]  /*1bf0*/  FFMA.FTZ R12, R31, 1.1920928955078125e-07, R28 ;  /* 0x340000001f0c7823 */ /* 0x000fe4000001001c */
[----:B------:R-:W-:Y:S01]  /*1c00*/  FMUL R17, R18, R17 ;  /* 0x0000001112117220 */ /* 0x000fe20000400000 */
[----:B------:R-:W-:Y:S01]  /*1c10*/  F2FP.PACK_AB R16, R16, R7 ;  /* 0x000000071010723e */ /* 0x000fe200000000ff */
[C---:B------:R-:W-:Y:S02]  /*1c20*/  FMUL R22, R18.reuse, R22 ;  /* 0x0000001612167220 */ /* 0x040fe40000400000 */
[C---:B------:R-:W-:Y:S02]  /*1c30*/  FMUL R15, R18.reuse, R15 ;  /* 0x0000000f120f7220 */ /* 0x040fe40000400000 */
[----:B------:R-:W-:Y:S01]  /*1c40*/  FMUL R28, R18, R27 ;  /* 0x0000001b121c7220 */ /* 0x000fe20000400000 */
[----:B------:R-:W-:Y:S01]  /*1c50*/  F2FP.PACK_AB R17, R17, R22 ;  /* 0x000000161111723e */ /* 0x000fe200000000ff */
[----:B------:R-:W-:Y:S01]  /*1c60*/  FFMA.FTZ R21, R20, R21, -0.17900948226451873779 ;  /* 0xbe374e4314157423 */ /* 0x000fe20000010015 */
[----:B------:R-:W-:Y:S01]  /*1c70*/  LOP3.LUT R22, R14, 0x8, RZ, 0x3c, !PT ;  /* 0x000000080e167812 */ /* 0x000fe200078e3cff */
[----:B------:R-:W-:Y:S01]  /*1c80*/  IMAD.IADD R7, R6, 0x1, -R19 ;  /* 0x0000000106077824 */ /* 0x000fe200078e0a13 */
[----:B------:R-:W-:Y:S01]  /*1c90*/  F2FP.PACK_AB R19, R15, R24 ;  /* 0x000000180f13723e */ /* 0x000fe200000000ff */
[C---:B------:R-:W-:Y:S01]  /*1ca0*/  FFMA.FTZ R21, R20.reuse, R21, 0.20512372255325317383 ;  /* 0x3e520bf414157423 */ /* 0x040fe20000010015 */
[----:B------:R-:W-:Y:S01]  /*1cb0*/  F2FP.PACK_AB R18, R23, R28 ;  /* 0x0000001c1712723e */ /* 0x000fe200000000ff */
[----:B------:R-:W-:Y:S01]  /*1cc0*/  STS.64 [R22+0x800], R16 ;  /* 0x0008001016007388 */ /* 0x000fe20000000a00 */
[----:B------:R-:W-:Y:S01]  /*1cd0*/  FADD R7, R7, -1 ;  /* 0xbf80000007077421 */ /* 0x000fe20000000000 */
[----:B------:R-:W-:Y:S01]  /*1ce0*/  LOP3.LUT R24, R13, 0x8, RZ, 0x3c, !PT ;  /* 0x000000080d187812 */ /* 0x000fe200078e3cff */
[----:B------:R-:W-:Y:S01]  /*1cf0*/  FFMA.FTZ R21, R20, R21, -0.24046532809734344482 ;  /* 0xbe763c8b14157423 */ /* 0x000fe20000010015 */
[----:B------:R0:W-:Y:S01]  /*1d00*/  STS.64 [R22+0xa00], R18 ;  /* 0x000a001216007388 */ /* 0x0001e20000000a00 */
[----:B---3--:R-:W-:-:S02]  /*1d10*/  FFMA.FTZ R8, R7, R25, -0.16845393180847167969 ;  /* 0xbe2c7f3007087423 */ /* 0x008fc40000010019 */
[C---:B------:R-:W-:Y:S01]  /*1d20*/  FFMA.FTZ R21, R20.reuse, R21, 0.28857114911079406738 ;  /* 0x3e93bf9914157423 */ /* 0x040fe20000010015 */
[----:B------:R-:W-:Y:S01]  /*1d30*/  BAR.SYNC.DEFER_BLOCKING 0x0 ;  /* 0x0000000000007b1d */ /* 0x000fe20000010000 */
[C---:B------:R-:W-:Y:S02]  /*1d40*/  FFMA.FTZ R8, R7.reuse, R8, 0.1716887056827545166 ;  /* 0x3e2fcf2a07087423 */ /* 0x040fe40000010008 */
[C---:B------:R-:W-:Y:S02]  /*1d50*/  FFMA.FTZ R21, R20.reuse, R21, -0.36067417263984680176 ;  /* 0xbeb8aa4914157423 */ /* 0x040fe40000010015 */
[----:B------:R-:W-:Y:S02]  /*1d60*/  FFMA.FTZ R8, R7, R8, -0.17900948226451873779 ;  /* 0xbe374e4307087423 */ /* 0x000fe40000010008 */
[----:B------:R-:W-:Y:S02]  /*1d70*/  FFMA.FTZ R21, R20, R21, 0.48089820146560668945 ;  /* 0x3ef6384a14157423 */ /* 0x000fe40000010015 */
[----:B------:R-:W-:-:S02]  /*1d80*/  IMAD R15, R26, 0x4, R60 ;  /* 0x000000041a0f7824 */ /* 0x000fc400078e023c */
[C---:B------:R-:W-:Y:S02]  /*1d90*/  FFMA.FTZ R21, R20.reuse, R21, -0.72134751081466674805 ;  /* 0xbf38aa3b14157423 */ /* 0x040fe40000010015 */
[C---:B------:R-:W-:Y:S02]  /*1da0*/  FFMA.FTZ R14, R7.reuse, R8, 0.20512372255325317383 ;  /* 0x3e520bf4070e7423 */ /* 0x040fe40000010008 */
[C---:B------:R-:W-:Y:S02]  /*1db0*/  FMUL R21, R20.reuse, R21 ;  /* 0x0000001514157220 */ /* 0x040fe40000400000 */
[----:B0-----:R-:W-:Y:S01]  /*1dc0*/  FFMA.FTZ R18, R7, R14, -0.24046532809734344482 ;  /* 0xbe763c8b07127423 */ /* 0x001fe2000001000e */
[----:B------:R-:W-:Y:S01]  /*1dd0*/  LEA R14, P4, R15, R3, 0x1 ;  /* 0x000000030f0e7211 */ /* 0x000fe200078808ff */
[----:B------:R-:W-:-:S04]  /*1de0*/  FMUL R21, R20, R21 ;  /* 0x0000001514157220 */ /* 0x000fc80000400000 */
[----:B------:R-:W-:Y:S01]  /*1df0*/  FFMA.FTZ R30, R20, 1.4426950216293334961, R21 ;  /* 0x3fb8aa3b141e7823 */ /* 0x000fe20000010015 */
[----:B------:R-:W0:Y:S01]  /*1e00*/  LDS.64 R8, [R13] ;  /* 0x000000000d087984 */ /* 0x000e220000000a00 */
[C---:B------:R-:W-:Y:S01]  /*1e10*/  LEA R21, R26.reuse, R15, 0x2 ;  /* 0x0000000f1a157211 */ /* 0x040fe200078e10ff */
[----:B------:R-:W-:Y:S01]  /*1e20*/  FFMA.FTZ R20, R7, R18, 0.28857114911079406738 ;  /* 0x3e93bf9907147423 */ /* 0x000fe20000010012 */
[----:B------:R-:W-:Y:S01]  /*1e30*/  LEA.HI.X.SX32 R15, R15, R4, 0x1, P4 ;  /* 0x000000040f0f7211 */ /* 0x000fe200020f0eff */
[----:B------:R1:W2:Y:S01]  /*1e40*/  LDS.64 R16, [R24] ;  /* 0x0000000018107984 */ /* 0x0002a20000000a00 */
[----:B------:R-:W-:Y:S01]  /*1e50*/  LEA R18, P5, R21, R3, 0x1 ;  /* 0x0000000315127211 */ /* 0x000fe200078a08ff */
[C---:B------:R-:W-:Y:S02]  /*1e60*/  IMAD R23, R26.reuse, 0x4, R21 ;  /* 0x000000041a177824 */ /* 0x040fe400078e0215 */
[----:B------:R-:W-:Y:S01]  /*1e70*/  FFMA.FTZ R20, R7, R20, -0.36067417263984680176 ;  /* 0xbeb8aa4907147423 */ /* 0x000fe20000010014 */
[----:B------:R-:W-:Y:S01]  /*1e80*/  LEA.HI.X.SX32 R19, R21, R4, 0x1, P5 ;  /* 0x0000000415137211 */ /* 0x000fe200028f0eff */
[----:B------:R-:W-:Y:S01]  /*1e90*/  FADD R5, R5, R30 ;  /* 0x0000001e05057221 */ /* 0x000fe20000000000 */
[----:B------:R-:W-:Y:S01]  /*1ea0*/  LEA R25, R26, R23, 0x2 ;  /* 0x000000171a197211 */ /* 0x000fe200078e10ff */
[----:B-1----:R-:W-:Y:S01]  /*1eb0*/  FFMA.FTZ R24, R7, R20, 0.48089820146560668945 ;  /* 0x3ef6384a07187423 */ /* 0x002fe20000010014 */
[----:B------:R-:W-:-:S02]  /*1ec0*/  LEA R22, P3, R23, R3, 0x1 ;  /* 0x0000000317167211 */ /* 0x000fc400078608ff */
[----:B------:R-:W-:Y:S01]  /*1ed0*/  LEA R20, P4, R25, R3, 0x1 ;  /* 0x0000000319147211 */ /* 0x000fe200078808ff */
[C---:B------:R-:W-:Y:S01]  /*1ee0*/  IMAD R13, R26.reuse, 0x4, R25 ;  /* 0x000000041a0d7824 */ /* 0x040fe200078e0219 */
[----:B------:R-:W-:Y:S01]  /*1ef0*/  LEA.HI.X.SX32 R23, R23, R4, 0x1, P3 ;  /* 0x0000000417177211 */ /* 0x000fe200018f0eff */
[----:B------:R-:W-:Y:S01]  /*1f00*/  FFMA.FTZ R24, R7, R24, -0.72134751081466674805 ;  /* 0xbf38aa3b07187423 */ /* 0x000fe20000010018 */
[----:B------:R-:W-:Y:S02]  /*1f10*/  LEA.HI.X.SX32 R21, R25, R4, 0x1, P4 ;  /* 0x0000000419157211 */ /* 0x000fe400020f0eff */
[----:B------:R-:W-:Y:S01]  /*1f20*/  LEA R29, R26, R13, 0x2 ;  /* 0x0000000d1a1d7211 */ /* 0x000fe200078e10ff */
[----:B------:R-:W-:-:S03]  /*1f30*/  FMUL R32, R7, R24 ;  /* 0x0000001807207220 */ /* 0x000fc60000400000 */
[-C--:B------:R-:W-:Y:S01]  /*1f40*/  LEA R24, P4, R29, R3.reuse, 0x1 ;  /* 0x000000031d187211 */ /* 0x080fe200078808ff */
[----:B------:R-:W-:Y:S01]  /*1f50*/  IMAD R31, R26, 0x4, R29 ;  /* 0x000000041a1f7824 */ /* 0x000fe200078e021d */
[-C--:B------:R-:W-:Y:S01]  /*1f60*/  LEA R26, P3, R13, R3.reuse, 0x1 ;  /* 0x000000030d1a7211 */ /* 0x080fe200078608ff */
[----:B------:R-:W-:Y:S01]  /*1f70*/  FMUL R32, R7, R32 ;  /* 0x0000002007207220 */ /* 0x000fe20000400000 */
[-C--:B------:R-:W-:Y:S02]  /*1f80*/  LEA.HI.X.SX32 R25, R29, R4.reuse, 0x1, P4 ;  /* 0x000000041d197211 */ /* 0x080fe400020f0eff */
[----:B------:R-:W-:Y:S01]  /*1f90*/  LEA R28, P5, R31, R3, 0x1 ;  /* 0x000000031f1c7211 */ /* 0x000fe200078a08ff */
[----:B------:R-:W-:Y:S01]  /*1fa0*/  FFMA.FTZ R7, R7, 1.4426950216293334961, R32 ;  /* 0x3fb8aa3b07077823 */ /* 0x000fe20000010020 */
[----:B------:R-:W-:Y:S02]  /*1fb0*/  @P2 MOV R3, 0x7f800000 ;  /* 0x7f80000000032802 */ /* 0x000fe40000000f00 */
[-C--:B------:R-:W-:Y:S01]  /*1fc0*/  LEA.HI.X.SX32 R27, R13, R4.reuse, 0x1, P3 ;  /* 0x000000040d1b7211 */ /* 0x080fe200018f0eff */
[----:B------:R-:W-:Y:S01]  /*1fd0*/  FADD R7, R12, R7 ;  /* 0x000000070c077221 */ /* 0x000fe20000000000 */
[----:B------:R-:W-:Y:S01]  /*1fe0*/  LEA.HI.X.SX32 R29, R31, R4, 0x1, P5 ;  /* 0x000000041f1d7211 */ /* 0x000fe200028f0eff */
[----:B------:R-:W-:Y:S01]  /*1ff0*/  @P2 FFMA.FTZ R5, R0, R3, +INF ;  /* 0x7f80000000052423 */ /* 0x000fe20000010003 */
[----:B------:R-:W-:Y:S01]  /*2000*/  FSETP.NEU.AND P2, PT, R6, RZ, PT ;  /* 0x000000ff0600720b */ /* 0x000fe20003f4d000 */
[----:B0-----:R0:W-:Y:S01]  /*2010*/  STG.E.U16 [R10.64], R8 ;  /* 0x000000080a007986 */ /* 0x0011e2000c101506 */
[----:B------:R-:W-:Y:S01]  /*2020*/  PRMT R3, R8, 0x7632, R3 ;  /* 0x0000763208037816 */ /* 0x000fe20000000003 */
[----:B------:R-:W-:Y:S01]  /*2030*/  @P1 IMAD.MOV.U32 R13, RZ, RZ, 0x7f800000 ;  /* 0x7f800000ff0d1424 */ /* 0x000fe200078e00ff */
[----:B------:R-:W-:Y:S01]  /*2040*/  PRMT R12, R9, 0x7632, R12 ;  /* 0x00007632090c7816 */ /* 0x000fe2000000000c */
[----:B--2---:R1:W-:Y:S01]  /*2050*/  STG.E.U16 [R14.64], R16 ;  /* 0x000000100e007986 */ /* 0x0043e2000c101506 */
[----:B------:R-:W-:Y:S01]  /*2060*/  PRMT R4, R17, 0x7632, R4 ;  /* 0x0000763211047816 */ /* 0x000fe20000000004 */
[----:B------:R-:W-:Y:S01]  /*2070*/  @P1 FFMA.FTZ R7, R6, R13, +INF ;  /* 0x7f80000006071423 */ /* 0x000fe2000001000d */
[----:B------:R-:W-:Y:S01]  /*2080*/  FSETP.NEU.AND P3, PT, R0, RZ, PT ;  /* 0x000000ff0000720b */ /* 0x000fe20003f6d000 */
[----:B------:R1:W-:Y:S03]  /*2090*/  STG.E.U16 [R18.64], R3 ;  /* 0x0000000312007986 */ /* 0x0003e6000c101506 */
[----:B------:R-:W-:-:S02]  /*20a0*/  FSEL R0, R7, -INF , P2 ;  /* 0xff80000007007808 */ /* 0x000fc40001000000 */
[----:B0-----:R-:W-:Y:S02]  /*20b0*/  PRMT R11, R16, 0x7632, R11 ;  /* 0x00007632100b7816 */ /* 0x001fe4000000000b */
[----:B------:R-:W-:Y:S01]  /*20c0*/  FSEL R5, R5, -INF , P3 ;  /* 0xff80000005057808 */ /* 0x000fe20001800000 */
[----:B------:R-:W-:Y:S01]  /*20d0*/  FFMA R37, R0, 0.69314718246459960938, R37 ;  /* 0x3f31721800257823 */ /* 0x000fe20000000025 */
[----:B------:R-:W-:Y:S01]  /*20e0*/  LOP3.LUT R0, R38, 0xf8, RZ, 0xc0, !PT ;  /* 0x000000f826007812 */ /* 0x000fe200078ec0ff */
[----:B------:R1:W-:Y:S02]  /*20f0*/  STG.E.U16 [R22.64], R11 ;  /* 0x0000000b16007986 */ /* 0x0003e4000c101506 */
[----:B------:R-:W-:Y:S02]  /*2100*/  FFMA R36, R5, 0.69314718246459960938, R36 ;  /* 0x3f31721805247823 */ /* 0x000fe40000000024 */
[----:B------:R1:W-:Y:S04]  /*2110*/  STG.E.U16 [R20.64], R9 ;  /* 0x0000000914007986 */ /* 0x0003e8000c101506 */
[----:B------:R1:W-:Y:S04]  /*2120*/  STG.E.U16 [R26.64], R17 ;  /* 0x000000111a007986 */ /* 0x0003e8000c101506 */
[----:B------:R1:W-:Y:S04]  /*2130*/  STG.E.U16 [R24.64], R12 ;  /* 0x0000000c18007986 */ /* 0x0003e8000c101506 */
[----:B------:R1:W-:Y:S04]  /*2140*/  STG.E.U16 [R28.64], R4 ;  /* 0x000000041c007986 */ /* 0x0003e8000c101506 */
[----:B------:R-:W-:Y:S06]  /*2150*/  BAR.SYNC.DEFER_BLOCKING 0x0 ;  /* 0x0000000000007b1d */ /* 0x000fec0000010000 */
[----:B------:R1:W-:Y:S04]  /*2160*/  STS.64 [R0], R36 ;  /* 0x0000002400007388 */ /* 0x0003e80000000a00 */
[----:B------:R-:W-:Y:S06]  /*2170*/  BAR.SYNC.DEFER_BLOCKING 0x0 ;  /* 0x0000000000007b1d */ /* 0x000fec0000010000 */
[----:B------:R-:W-:Y:S05]  /*2180*/  @P0 EXIT ;  /* 0x000000000000094d */ /* 0x000fea0003800000 */
[----:B-1----:R-:W0:Y:S01]  /*2190*/  LDS R3, [R2] ;  /* 0x0000000002037984 */ /* 0x002e220000000800 */
[----:B------:R-:W-:-:S02]  /*21a0*/  IMAD R0, R34, c[0x0][0x1cc], RZ ;  /* 0x0000730022007a24 */ /* 0x000fc400078e02ff */
[C---:B------:R-:W-:Y:S02]  /*21b0*/  IMAD.SHL.U32 R5, R53.reuse, 0x4, RZ ;  /* 0x0000000435057824 */ /* 0x040fe400078e00ff */
[----:B------:R-:W-:Y:S01]  /*21c0*/  IMAD.HI R53, R53, 0x4, RZ ;  /* 0x0000000435357827 */ /* 0x000fe200078e02ff */
[----:B------:R-:W-:-:S03]  /*21d0*/  SHF.L.U32 R4, R0, 0x2, RZ ;  /* 0x0000000200047819 */ /* 0x000fc600000006ff */
[----:B------:R-:W-:Y:S01]  /*21e0*/  IMAD.HI R0, R0, 0x4, RZ ;  /* 0x0000000400007827 */ /* 0x000fe200078e02ff */
[----:B------:R-:W-:-:S04]  /*21f0*/  IADD3 R4, P0, P1, R5, c[0x0][0x180], R4 ;  /* 0x0000600005047a10 */ /* 0x000fc8000791e004 */
[----:B------:R-:W-:-:S05]  /*2200*/  IADD3.X R5, R53, c[0x0][0x184], R0, P0, P1 ;  /* 0x0000610035057a10 */ /* 0x000fca00007e2400 */
[----:B0-----:R-:W-:Y:S01]  /*2210*/  STG.E [R4.64], R3 ;  /* 0x0000000304007986 */ /* 0x001fe2000c101906 */
[----:B------:R-:W-:Y:S05]  /*2220*/  EXIT ;  /* 0x000000000000794d */ /* 0x000fea0003800000 */
.L_x_2:
[----:B------:R-:W-:-:S00]  /*2230*/  BRA `(.L_x_2) ;  /* 0xfffffff000007947 */ /* 0x000fc0000383ffff */
[----:B------:R-:W-:-:S00]  /*2240*/  NOP ;  /* 0x0000000000007918 */ /* 0x000fc00000000000 */
        /* <DEDUP_REMOVED lines=11> */
.L_x_3:


//--------------------- .nv.global.init           --------------------------
	.section	.nv.global.init,"aw",@progbits
.nv.global.init:
	.type		_$_str,@object
	.size		_$_str,(.L_0 - _$_str)
_$_str:
        /*0000*/ 	.byte	0x5f, 0x5f, 0x43, 0x55, 0x44, 0x41, 0x5f, 0x46, 0x54, 0x5a, 0x00
.L_0:


//--------------------- .nv.shared.attn_fwd       --------------------------
	.section	.nv.shared.attn_fwd,"aw",@nobits
	.sectionflags	@""
	.align	16
